//
// Generated by NVIDIA NVVM Compiler
//
// Compiler Build ID: CL-36424714
// Cuda compilation tools, release 13.0, V13.0.88
// Based on NVVM 20.0.0
//

.version 9.0
.target sm_100
.address_size 64

	// .globl	_Z29monteCarlo2DIntegrationKernelPdddddxj
.global .align 4 .b8 precalc_xorwow_matrix[102400];
.global .align 4 .b8 precalc_xorwow_offset_matrix[102400];
.global .align 4 .b8 mrg32k3aM1[2304];
.global .align 4 .b8 mrg32k3aM2[2304];
.global .align 4 .b8 mrg32k3aM1SubSeq[2016];
.global .align 4 .b8 mrg32k3aM2SubSeq[2016];
.global .align 4 .b8 mrg32k3aM1Seq[2304];
.global .align 4 .b8 mrg32k3aM2Seq[2304];
.const .align 8 .b8 __cr_lgamma_table[72];

.visible .entry _Z29monteCarlo2DIntegrationKernelPdddddxj(
	.param .u64 .ptr .align 1 _Z29monteCarlo2DIntegrationKernelPdddddxj_param_0,
	.param .f64 _Z29monteCarlo2DIntegrationKernelPdddddxj_param_1,
	.param .f64 _Z29monteCarlo2DIntegrationKernelPdddddxj_param_2,
	.param .f64 _Z29monteCarlo2DIntegrationKernelPdddddxj_param_3,
	.param .f64 _Z29monteCarlo2DIntegrationKernelPdddddxj_param_4,
	.param .u64 _Z29monteCarlo2DIntegrationKernelPdddddxj_param_5,
	.param .u32 _Z29monteCarlo2DIntegrationKernelPdddddxj_param_6
)
{
	.local .align 8 .b8 	__local_depot0[48];
	.reg .b64 	%SP;
	.reg .b64 	%SPL;
	.reg .pred 	%p<69>;
	.reg .b32 	%r<1348>;
	.reg .b64 	%rd<61>;
	.reg .b64 	%fd<42>;

	mov.u64 	%SPL, __local_depot0;
	ld.param.f64 	%fd9, [_Z29monteCarlo2DIntegrationKernelPdddddxj_param_1];
	ld.param.f64 	%fd11, [_Z29monteCarlo2DIntegrationKernelPdddddxj_param_3];
	ld.param.u64 	%rd19, [_Z29monteCarlo2DIntegrationKernelPdddddxj_param_5];
	ld.param.u32 	%r571, [_Z29monteCarlo2DIntegrationKernelPdddddxj_param_6];
	add.u64 	%rd1, %SPL, 0;
	mov.u32 	%r572, %ctaid.x;
	mov.u32 	%r573, %ntid.x;
	mul.lo.s32 	%r1, %r572, %r573;
	mov.u32 	%r574, %nctaid.x;
	mul.lo.s32 	%r575, %r573, %r574;
	cvt.s64.s32 	%rd2, %r575;
	add.s64 	%rd21, %rd2, %rd19;
	add.s64 	%rd3, %rd21, -1;
	or.b64  	%rd22, %rd3, %rd2;
	and.b64  	%rd23, %rd22, -4294967296;
	setp.ne.s64 	%p1, %rd23, 0;
	@%p1 bra 	$L__BB0_2;
	cvt.u32.u64 	%r576, %rd2;
	cvt.u32.u64 	%r577, %rd3;
	div.u32 	%r578, %r577, %r576;
	cvt.u64.u32 	%rd58, %r578;
	bra.uni 	$L__BB0_3;
$L__BB0_2:
	div.s64 	%rd58, %rd3, %rd2;
$L__BB0_3:
	mov.u32 	%r581, %tid.x;
	add.s32 	%r582, %r1, %r581;
	add.s32 	%r583, %r571, %r582;
	cvt.s64.s32 	%rd7, %r582;
	xor.b32  	%r584, %r583, -1429050551;
	mul.lo.s32 	%r1336, %r584, 1099087573;
	add.s32 	%r585, %r1336, -638133224;
	add.s32 	%r1066, %r1336, 123456789;
	st.local.v2.u32 	[%rd1], {%r585, %r1066};
	xor.b32  	%r1065, %r1336, 362436069;
	mov.b32 	%r1064, -123459836;
	st.local.v2.u32 	[%rd1+8], {%r1065, %r1064};
	add.s32 	%r1062, %r1336, 5783321;
	mov.b32 	%r1063, -589760388;
	st.local.v2.u32 	[%rd1+16], {%r1063, %r1062};
	setp.eq.s32 	%p2, %r582, 0;
	@%p2 bra 	$L__BB0_118;
	mov.b32 	%r1049, 0;
	mov.b32 	%r1064, -123459836;
	mov.b32 	%r1063, -589760388;
	mov.u64 	%rd59, %rd7;
$L__BB0_5:
	mov.u64 	%rd8, %rd59;
	and.b64  	%rd9, %rd8, 3;
	setp.eq.s64 	%p3, %rd9, 0;
	@%p3 bra 	$L__BB0_117;
	mul.wide.u32 	%rd24, %r1049, 3200;
	mov.u64 	%rd25, precalc_xorwow_matrix;
	add.s64 	%rd10, %rd25, %rd24;
	mov.b32 	%r1062, 0;
	mov.u32 	%r1063, %r1062;
	mov.u32 	%r1064, %r1062;
	mov.u32 	%r1065, %r1062;
	mov.u32 	%r1066, %r1062;
	mov.u32 	%r1055, %r1062;
$L__BB0_7:
	mul.wide.u32 	%rd26, %r1055, 4;
	add.s64 	%rd27, %rd1, %rd26;
	ld.local.u32 	%r18, [%rd27+4];
	shl.b32 	%r19, %r1055, 5;
	mov.b32 	%r1061, 0;
$L__BB0_8:
	.pragma "nounroll";
	shr.u32 	%r591, %r18, %r1061;
	and.b32  	%r592, %r591, 1;
	setp.eq.b32 	%p4, %r592, 1;
	not.pred 	%p5, %p4;
	add.s32 	%r593, %r19, %r1061;
	mul.lo.s32 	%r594, %r593, 5;
	mul.wide.u32 	%rd28, %r594, 4;
	add.s64 	%rd11, %rd10, %rd28;
	@%p5 bra 	$L__BB0_10;
	ld.global.u32 	%r595, [%rd11];
	xor.b32  	%r1066, %r1066, %r595;
	ld.global.u32 	%r596, [%rd11+4];
	xor.b32  	%r1065, %r1065, %r596;
	ld.global.u32 	%r597, [%rd11+8];
	xor.b32  	%r1064, %r1064, %r597;
	ld.global.u32 	%r598, [%rd11+12];
	xor.b32  	%r1063, %r1063, %r598;
	ld.global.u32 	%r599, [%rd11+16];
	xor.b32  	%r1062, %r1062, %r599;
$L__BB0_10:
	and.b32  	%r601, %r591, 2;
	setp.eq.s32 	%p6, %r601, 0;
	@%p6 bra 	$L__BB0_12;
	ld.global.u32 	%r602, [%rd11+20];
	xor.b32  	%r1066, %r1066, %r602;
	ld.global.u32 	%r603, [%rd11+24];
	xor.b32  	%r1065, %r1065, %r603;
	ld.global.u32 	%r604, [%rd11+28];
	xor.b32  	%r1064, %r1064, %r604;
	ld.global.u32 	%r605, [%rd11+32];
	xor.b32  	%r1063, %r1063, %r605;
	ld.global.u32 	%r606, [%rd11+36];
	xor.b32  	%r1062, %r1062, %r606;
$L__BB0_12:
	and.b32  	%r608, %r591, 4;
	setp.eq.s32 	%p7, %r608, 0;
	@%p7 bra 	$L__BB0_14;
	ld.global.u32 	%r609, [%rd11+40];
	xor.b32  	%r1066, %r1066, %r609;
	ld.global.u32 	%r610, [%rd11+44];
	xor.b32  	%r1065, %r1065, %r610;
	ld.global.u32 	%r611, [%rd11+48];
	xor.b32  	%r1064, %r1064, %r611;
	ld.global.u32 	%r612, [%rd11+52];
	xor.b32  	%r1063, %r1063, %r612;
	ld.global.u32 	%r613, [%rd11+56];
	xor.b32  	%r1062, %r1062, %r613;
$L__BB0_14:
	and.b32  	%r615, %r591, 8;
	setp.eq.s32 	%p8, %r615, 0;
	@%p8 bra 	$L__BB0_16;
	ld.global.u32 	%r616, [%rd11+60];
	xor.b32  	%r1066, %r1066, %r616;
	ld.global.u32 	%r617, [%rd11+64];
	xor.b32  	%r1065, %r1065, %r617;
	ld.global.u32 	%r618, [%rd11+68];
	xor.b32  	%r1064, %r1064, %r618;
	ld.global.u32 	%r619, [%rd11+72];
	xor.b32  	%r1063, %r1063, %r619;
	ld.global.u32 	%r620, [%rd11+76];
	xor.b32  	%r1062, %r1062, %r620;
$L__BB0_16:
	and.b32  	%r622, %r591, 16;
	setp.eq.s32 	%p9, %r622, 0;
	@%p9 bra 	$L__BB0_18;
	ld.global.u32 	%r623, [%rd11+80];
	xor.b32  	%r1066, %r1066, %r623;
	ld.global.u32 	%r624, [%rd11+84];
	xor.b32  	%r1065, %r1065, %r624;
	ld.global.u32 	%r625, [%rd11+88];
	xor.b32  	%r1064, %r1064, %r625;
	ld.global.u32 	%r626, [%rd11+92];
	xor.b32  	%r1063, %r1063, %r626;
	ld.global.u32 	%r627, [%rd11+96];
	xor.b32  	%r1062, %r1062, %r627;
$L__BB0_18:
	and.b32  	%r629, %r591, 32;
	setp.eq.s32 	%p10, %r629, 0;
	@%p10 bra 	$L__BB0_20;
	ld.global.u32 	%r630, [%rd11+100];
	xor.b32  	%r1066, %r1066, %r630;
	ld.global.u32 	%r631, [%rd11+104];
	xor.b32  	%r1065, %r1065, %r631;
	ld.global.u32 	%r632, [%rd11+108];
	xor.b32  	%r1064, %r1064, %r632;
	ld.global.u32 	%r633, [%rd11+112];
	xor.b32  	%r1063, %r1063, %r633;
	ld.global.u32 	%r634, [%rd11+116];
	xor.b32  	%r1062, %r1062, %r634;
$L__BB0_20:
	and.b32  	%r636, %r591, 64;
	setp.eq.s32 	%p11, %r636, 0;
	@%p11 bra 	$L__BB0_22;
	ld.global.u32 	%r637, [%rd11+120];
	xor.b32  	%r1066, %r1066, %r637;
	ld.global.u32 	%r638, [%rd11+124];
	xor.b32  	%r1065, %r1065, %r638;
	ld.global.u32 	%r639, [%rd11+128];
	xor.b32  	%r1064, %r1064, %r639;
	ld.global.u32 	%r640, [%rd11+132];
	xor.b32  	%r1063, %r1063, %r640;
	ld.global.u32 	%r641, [%rd11+136];
	xor.b32  	%r1062, %r1062, %r641;
$L__BB0_22:
	and.b32  	%r643, %r591, 128;
	setp.eq.s32 	%p12, %r643, 0;
	@%p12 bra 	$L__BB0_24;
	ld.global.u32 	%r644, [%rd11+140];
	xor.b32  	%r1066, %r1066, %r644;
	ld.global.u32 	%r645, [%rd11+144];
	xor.b32  	%r1065, %r1065, %r645;
	ld.global.u32 	%r646, [%rd11+148];
	xor.b32  	%r1064, %r1064, %r646;
	ld.global.u32 	%r647, [%rd11+152];
	xor.b32  	%r1063, %r1063, %r647;
	ld.global.u32 	%r648, [%rd11+156];
	xor.b32  	%r1062, %r1062, %r648;
$L__BB0_24:
	and.b32  	%r650, %r591, 256;
	setp.eq.s32 	%p13, %r650, 0;
	@%p13 bra 	$L__BB0_26;
	ld.global.u32 	%r651, [%rd11+160];
	xor.b32  	%r1066, %r1066, %r651;
	ld.global.u32 	%r652, [%rd11+164];
	xor.b32  	%r1065, %r1065, %r652;
	ld.global.u32 	%r653, [%rd11+168];
	xor.b32  	%r1064, %r1064, %r653;
	ld.global.u32 	%r654, [%rd11+172];
	xor.b32  	%r1063, %r1063, %r654;
	ld.global.u32 	%r655, [%rd11+176];
	xor.b32  	%r1062, %r1062, %r655;
$L__BB0_26:
	and.b32  	%r657, %r591, 512;
	setp.eq.s32 	%p14, %r657, 0;
	@%p14 bra 	$L__BB0_28;
	ld.global.u32 	%r658, [%rd11+180];
	xor.b32  	%r1066, %r1066, %r658;
	ld.global.u32 	%r659, [%rd11+184];
	xor.b32  	%r1065, %r1065, %r659;
	ld.global.u32 	%r660, [%rd11+188];
	xor.b32  	%r1064, %r1064, %r660;
	ld.global.u32 	%r661, [%rd11+192];
	xor.b32  	%r1063, %r1063, %r661;
	ld.global.u32 	%r662, [%rd11+196];
	xor.b32  	%r1062, %r1062, %r662;
$L__BB0_28:
	and.b32  	%r664, %r591, 1024;
	setp.eq.s32 	%p15, %r664, 0;
	@%p15 bra 	$L__BB0_30;
	ld.global.u32 	%r665, [%rd11+200];
	xor.b32  	%r1066, %r1066, %r665;
	ld.global.u32 	%r666, [%rd11+204];
	xor.b32  	%r1065, %r1065, %r666;
	ld.global.u32 	%r667, [%rd11+208];
	xor.b32  	%r1064, %r1064, %r667;
	ld.global.u32 	%r668, [%rd11+212];
	xor.b32  	%r1063, %r1063, %r668;
	ld.global.u32 	%r669, [%rd11+216];
	xor.b32  	%r1062, %r1062, %r669;
$L__BB0_30:
	and.b32  	%r671, %r591, 2048;
	setp.eq.s32 	%p16, %r671, 0;
	@%p16 bra 	$L__BB0_32;
	ld.global.u32 	%r672, [%rd11+220];
	xor.b32  	%r1066, %r1066, %r672;
	ld.global.u32 	%r673, [%rd11+224];
	xor.b32  	%r1065, %r1065, %r673;
	ld.global.u32 	%r674, [%rd11+228];
	xor.b32  	%r1064, %r1064, %r674;
	ld.global.u32 	%r675, [%rd11+232];
	xor.b32  	%r1063, %r1063, %r675;
	ld.global.u32 	%r676, [%rd11+236];
	xor.b32  	%r1062, %r1062, %r676;
$L__BB0_32:
	and.b32  	%r678, %r591, 4096;
	setp.eq.s32 	%p17, %r678, 0;
	@%p17 bra 	$L__BB0_34;
	ld.global.u32 	%r679, [%rd11+240];
	xor.b32  	%r1066, %r1066, %r679;
	ld.global.u32 	%r680, [%rd11+244];
	xor.b32  	%r1065, %r1065, %r680;
	ld.global.u32 	%r681, [%rd11+248];
	xor.b32  	%r1064, %r1064, %r681;
	ld.global.u32 	%r682, [%rd11+252];
	xor.b32  	%r1063, %r1063, %r682;
	ld.global.u32 	%r683, [%rd11+256];
	xor.b32  	%r1062, %r1062, %r683;
$L__BB0_34:
	and.b32  	%r685, %r591, 8192;
	setp.eq.s32 	%p18, %r685, 0;
	@%p18 bra 	$L__BB0_36;
	ld.global.u32 	%r686, [%rd11+260];
	xor.b32  	%r1066, %r1066, %r686;
	ld.global.u32 	%r687, [%rd11+264];
	xor.b32  	%r1065, %r1065, %r687;
	ld.global.u32 	%r688, [%rd11+268];
	xor.b32  	%r1064, %r1064, %r688;
	ld.global.u32 	%r689, [%rd11+272];
	xor.b32  	%r1063, %r1063, %r689;
	ld.global.u32 	%r690, [%rd11+276];
	xor.b32  	%r1062, %r1062, %r690;
$L__BB0_36:
	and.b32  	%r692, %r591, 16384;
	setp.eq.s32 	%p19, %r692, 0;
	@%p19 bra 	$L__BB0_38;
	ld.global.u32 	%r693, [%rd11+280];
	xor.b32  	%r1066, %r1066, %r693;
	ld.global.u32 	%r694, [%rd11+284];
	xor.b32  	%r1065, %r1065, %r694;
	ld.global.u32 	%r695, [%rd11+288];
	xor.b32  	%r1064, %r1064, %r695;
	ld.global.u32 	%r696, [%rd11+292];
	xor.b32  	%r1063, %r1063, %r696;
	ld.global.u32 	%r697, [%rd11+296];
	xor.b32  	%r1062, %r1062, %r697;
$L__BB0_38:
	and.b32  	%r699, %r591, 32768;
	setp.eq.s32 	%p20, %r699, 0;
	@%p20 bra 	$L__BB0_40;
	ld.global.u32 	%r700, [%rd11+300];
	xor.b32  	%r1066, %r1066, %r700;
	ld.global.u32 	%r701, [%rd11+304];
	xor.b32  	%r1065, %r1065, %r701;
	ld.global.u32 	%r702, [%rd11+308];
	xor.b32  	%r1064, %r1064, %r702;
	ld.global.u32 	%r703, [%rd11+312];
	xor.b32  	%r1063, %r1063, %r703;
	ld.global.u32 	%r704, [%rd11+316];
	xor.b32  	%r1062, %r1062, %r704;
$L__BB0_40:
	add.s32 	%r1061, %r1061, 16;
	setp.ne.s32 	%p21, %r1061, 32;
	@%p21 bra 	$L__BB0_8;
	mad.lo.s32 	%r705, %r1055, -31, %r19;
	add.s32 	%r1055, %r705, 1;
	setp.ne.s32 	%p22, %r1055, 5;
	@%p22 bra 	$L__BB0_7;
	st.local.u32 	[%rd1+4], %r1066;
	st.local.v2.u32 	[%rd1+8], {%r1065, %r1064};
	st.local.v2.u32 	[%rd1+16], {%r1063, %r1062};
	setp.eq.s64 	%p23, %rd9, 1;
	@%p23 bra 	$L__BB0_117;
	mov.b32 	%r1062, 0;
	mov.u32 	%r1063, %r1062;
	mov.u32 	%r1064, %r1062;
	mov.u32 	%r1065, %r1062;
	mov.u32 	%r1066, %r1062;
	mov.u32 	%r1147, %r1062;
$L__BB0_44:
	mul.wide.u32 	%rd29, %r1147, 4;
	add.s64 	%rd30, %rd1, %rd29;
	ld.local.u32 	%r194, [%rd30+4];
	shl.b32 	%r195, %r1147, 5;
	mov.b32 	%r1153, 0;
$L__BB0_45:
	.pragma "nounroll";
	shr.u32 	%r708, %r194, %r1153;
	and.b32  	%r709, %r708, 1;
	setp.eq.b32 	%p24, %r709, 1;
	not.pred 	%p25, %p24;
	add.s32 	%r710, %r195, %r1153;
	mul.lo.s32 	%r711, %r710, 5;
	mul.wide.u32 	%rd31, %r711, 4;
	add.s64 	%rd12, %rd10, %rd31;
	@%p25 bra 	$L__BB0_47;
	ld.global.u32 	%r712, [%rd12];
	xor.b32  	%r1066, %r1066, %r712;
	ld.global.u32 	%r713, [%rd12+4];
	xor.b32  	%r1065, %r1065, %r713;
	ld.global.u32 	%r714, [%rd12+8];
	xor.b32  	%r1064, %r1064, %r714;
	ld.global.u32 	%r715, [%rd12+12];
	xor.b32  	%r1063, %r1063, %r715;
	ld.global.u32 	%r716, [%rd12+16];
	xor.b32  	%r1062, %r1062, %r716;
$L__BB0_47:
	and.b32  	%r718, %r708, 2;
	setp.eq.s32 	%p26, %r718, 0;
	@%p26 bra 	$L__BB0_49;
	ld.global.u32 	%r719, [%rd12+20];
	xor.b32  	%r1066, %r1066, %r719;
	ld.global.u32 	%r720, [%rd12+24];
	xor.b32  	%r1065, %r1065, %r720;
	ld.global.u32 	%r721, [%rd12+28];
	xor.b32  	%r1064, %r1064, %r721;
	ld.global.u32 	%r722, [%rd12+32];
	xor.b32  	%r1063, %r1063, %r722;
	ld.global.u32 	%r723, [%rd12+36];
	xor.b32  	%r1062, %r1062, %r723;
$L__BB0_49:
	and.b32  	%r725, %r708, 4;
	setp.eq.s32 	%p27, %r725, 0;
	@%p27 bra 	$L__BB0_51;
	ld.global.u32 	%r726, [%rd12+40];
	xor.b32  	%r1066, %r1066, %r726;
	ld.global.u32 	%r727, [%rd12+44];
	xor.b32  	%r1065, %r1065, %r727;
	ld.global.u32 	%r728, [%rd12+48];
	xor.b32  	%r1064, %r1064, %r728;
	ld.global.u32 	%r729, [%rd12+52];
	xor.b32  	%r1063, %r1063, %r729;
	ld.global.u32 	%r730, [%rd12+56];
	xor.b32  	%r1062, %r1062, %r730;
$L__BB0_51:
	and.b32  	%r732, %r708, 8;
	setp.eq.s32 	%p28, %r732, 0;
	@%p28 bra 	$L__BB0_53;
	ld.global.u32 	%r733, [%rd12+60];
	xor.b32  	%r1066, %r1066, %r733;
	ld.global.u32 	%r734, [%rd12+64];
	xor.b32  	%r1065, %r1065, %r734;
	ld.global.u32 	%r735, [%rd12+68];
	xor.b32  	%r1064, %r1064, %r735;
	ld.global.u32 	%r736, [%rd12+72];
	xor.b32  	%r1063, %r1063, %r736;
	ld.global.u32 	%r737, [%rd12+76];
	xor.b32  	%r1062, %r1062, %r737;
$L__BB0_53:
	and.b32  	%r739, %r708, 16;
	setp.eq.s32 	%p29, %r739, 0;
	@%p29 bra 	$L__BB0_55;
	ld.global.u32 	%r740, [%rd12+80];
	xor.b32  	%r1066, %r1066, %r740;
	ld.global.u32 	%r741, [%rd12+84];
	xor.b32  	%r1065, %r1065, %r741;
	ld.global.u32 	%r742, [%rd12+88];
	xor.b32  	%r1064, %r1064, %r742;
	ld.global.u32 	%r743, [%rd12+92];
	xor.b32  	%r1063, %r1063, %r743;
	ld.global.u32 	%r744, [%rd12+96];
	xor.b32  	%r1062, %r1062, %r744;
$L__BB0_55:
	and.b32  	%r746, %r708, 32;
	setp.eq.s32 	%p30, %r746, 0;
	@%p30 bra 	$L__BB0_57;
	ld.global.u32 	%r747, [%rd12+100];
	xor.b32  	%r1066, %r1066, %r747;
	ld.global.u32 	%r748, [%rd12+104];
	xor.b32  	%r1065, %r1065, %r748;
	ld.global.u32 	%r749, [%rd12+108];
	xor.b32  	%r1064, %r1064, %r749;
	ld.global.u32 	%r750, [%rd12+112];
	xor.b32  	%r1063, %r1063, %r750;
	ld.global.u32 	%r751, [%rd12+116];
	xor.b32  	%r1062, %r1062, %r751;
$L__BB0_57:
	and.b32  	%r753, %r708, 64;
	setp.eq.s32 	%p31, %r753, 0;
	@%p31 bra 	$L__BB0_59;
	ld.global.u32 	%r754, [%rd12+120];
	xor.b32  	%r1066, %r1066, %r754;
	ld.global.u32 	%r755, [%rd12+124];
	xor.b32  	%r1065, %r1065, %r755;
	ld.global.u32 	%r756, [%rd12+128];
	xor.b32  	%r1064, %r1064, %r756;
	ld.global.u32 	%r757, [%rd12+132];
	xor.b32  	%r1063, %r1063, %r757;
	ld.global.u32 	%r758, [%rd12+136];
	xor.b32  	%r1062, %r1062, %r758;
$L__BB0_59:
	and.b32  	%r760, %r708, 128;
	setp.eq.s32 	%p32, %r760, 0;
	@%p32 bra 	$L__BB0_61;
	ld.global.u32 	%r761, [%rd12+140];
	xor.b32  	%r1066, %r1066, %r761;
	ld.global.u32 	%r762, [%rd12+144];
	xor.b32  	%r1065, %r1065, %r762;
	ld.global.u32 	%r763, [%rd12+148];
	xor.b32  	%r1064, %r1064, %r763;
	ld.global.u32 	%r764, [%rd12+152];
	xor.b32  	%r1063, %r1063, %r764;
	ld.global.u32 	%r765, [%rd12+156];
	xor.b32  	%r1062, %r1062, %r765;
$L__BB0_61:
	and.b32  	%r767, %r708, 256;
	setp.eq.s32 	%p33, %r767, 0;
	@%p33 bra 	$L__BB0_63;
	ld.global.u32 	%r768, [%rd12+160];
	xor.b32  	%r1066, %r1066, %r768;
	ld.global.u32 	%r769, [%rd12+164];
	xor.b32  	%r1065, %r1065, %r769;
	ld.global.u32 	%r770, [%rd12+168];
	xor.b32  	%r1064, %r1064, %r770;
	ld.global.u32 	%r771, [%rd12+172];
	xor.b32  	%r1063, %r1063, %r771;
	ld.global.u32 	%r772, [%rd12+176];
	xor.b32  	%r1062, %r1062, %r772;
$L__BB0_63:
	and.b32  	%r774, %r708, 512;
	setp.eq.s32 	%p34, %r774, 0;
	@%p34 bra 	$L__BB0_65;
	ld.global.u32 	%r775, [%rd12+180];
	xor.b32  	%r1066, %r1066, %r775;
	ld.global.u32 	%r776, [%rd12+184];
	xor.b32  	%r1065, %r1065, %r776;
	ld.global.u32 	%r777, [%rd12+188];
	xor.b32  	%r1064, %r1064, %r777;
	ld.global.u32 	%r778, [%rd12+192];
	xor.b32  	%r1063, %r1063, %r778;
	ld.global.u32 	%r779, [%rd12+196];
	xor.b32  	%r1062, %r1062, %r779;
$L__BB0_65:
	and.b32  	%r781, %r708, 1024;
	setp.eq.s32 	%p35, %r781, 0;
	@%p35 bra 	$L__BB0_67;
	ld.global.u32 	%r782, [%rd12+200];
	xor.b32  	%r1066, %r1066, %r782;
	ld.global.u32 	%r783, [%rd12+204];
	xor.b32  	%r1065, %r1065, %r783;
	ld.global.u32 	%r784, [%rd12+208];
	xor.b32  	%r1064, %r1064, %r784;
	ld.global.u32 	%r785, [%rd12+212];
	xor.b32  	%r1063, %r1063, %r785;
	ld.global.u32 	%r786, [%rd12+216];
	xor.b32  	%r1062, %r1062, %r786;
$L__BB0_67:
	and.b32  	%r788, %r708, 2048;
	setp.eq.s32 	%p36, %r788, 0;
	@%p36 bra 	$L__BB0_69;
	ld.global.u32 	%r789, [%rd12+220];
	xor.b32  	%r1066, %r1066, %r789;
	ld.global.u32 	%r790, [%rd12+224];
	xor.b32  	%r1065, %r1065, %r790;
	ld.global.u32 	%r791, [%rd12+228];
	xor.b32  	%r1064, %r1064, %r791;
	ld.global.u32 	%r792, [%rd12+232];
	xor.b32  	%r1063, %r1063, %r792;
	ld.global.u32 	%r793, [%rd12+236];
	xor.b32  	%r1062, %r1062, %r793;
$L__BB0_69:
	and.b32  	%r795, %r708, 4096;
	setp.eq.s32 	%p37, %r795, 0;
	@%p37 bra 	$L__BB0_71;
	ld.global.u32 	%r796, [%rd12+240];
	xor.b32  	%r1066, %r1066, %r796;
	ld.global.u32 	%r797, [%rd12+244];
	xor.b32  	%r1065, %r1065, %r797;
	ld.global.u32 	%r798, [%rd12+248];
	xor.b32  	%r1064, %r1064, %r798;
	ld.global.u32 	%r799, [%rd12+252];
	xor.b32  	%r1063, %r1063, %r799;
	ld.global.u32 	%r800, [%rd12+256];
	xor.b32  	%r1062, %r1062, %r800;
$L__BB0_71:
	and.b32  	%r802, %r708, 8192;
	setp.eq.s32 	%p38, %r802, 0;
	@%p38 bra 	$L__BB0_73;
	ld.global.u32 	%r803, [%rd12+260];
	xor.b32  	%r1066, %r1066, %r803;
	ld.global.u32 	%r804, [%rd12+264];
	xor.b32  	%r1065, %r1065, %r804;
	ld.global.u32 	%r805, [%rd12+268];
	xor.b32  	%r1064, %r1064, %r805;
	ld.global.u32 	%r806, [%rd12+272];
	xor.b32  	%r1063, %r1063, %r806;
	ld.global.u32 	%r807, [%rd12+276];
	xor.b32  	%r1062, %r1062, %r807;
$L__BB0_73:
	and.b32  	%r809, %r708, 16384;
	setp.eq.s32 	%p39, %r809, 0;
	@%p39 bra 	$L__BB0_75;
	ld.global.u32 	%r810, [%rd12+280];
	xor.b32  	%r1066, %r1066, %r810;
	ld.global.u32 	%r811, [%rd12+284];
	xor.b32  	%r1065, %r1065, %r811;
	ld.global.u32 	%r812, [%rd12+288];
	xor.b32  	%r1064, %r1064, %r812;
	ld.global.u32 	%r813, [%rd12+292];
	xor.b32  	%r1063, %r1063, %r813;
	ld.global.u32 	%r814, [%rd12+296];
	xor.b32  	%r1062, %r1062, %r814;
$L__BB0_75:
	and.b32  	%r816, %r708, 32768;
	setp.eq.s32 	%p40, %r816, 0;
	@%p40 bra 	$L__BB0_77;
	ld.global.u32 	%r817, [%rd12+300];
	xor.b32  	%r1066, %r1066, %r817;
	ld.global.u32 	%r818, [%rd12+304];
	xor.b32  	%r1065, %r1065, %r818;
	ld.global.u32 	%r819, [%rd12+308];
	xor.b32  	%r1064, %r1064, %r819;
	ld.global.u32 	%r820, [%rd12+312];
	xor.b32  	%r1063, %r1063, %r820;
	ld.global.u32 	%r821, [%rd12+316];
	xor.b32  	%r1062, %r1062, %r821;
$L__BB0_77:
	add.s32 	%r1153, %r1153, 16;
	setp.ne.s32 	%p41, %r1153, 32;
	@%p41 bra 	$L__BB0_45;
	mad.lo.s32 	%r822, %r1147, -31, %r195;
	add.s32 	%r1147, %r822, 1;
	setp.ne.s32 	%p42, %r1147, 5;
	@%p42 bra 	$L__BB0_44;
	st.local.u32 	[%rd1+4], %r1066;
	st.local.v2.u32 	[%rd1+8], {%r1065, %r1064};
	st.local.v2.u32 	[%rd1+16], {%r1063, %r1062};
	setp.ne.s64 	%p43, %rd9, 3;
	@%p43 bra 	$L__BB0_117;
	mov.b32 	%r1062, 0;
	mov.u32 	%r1063, %r1062;
	mov.u32 	%r1064, %r1062;
	mov.u32 	%r1065, %r1062;
	mov.u32 	%r1066, %r1062;
	mov.u32 	%r1239, %r1062;
$L__BB0_81:
	mul.wide.u32 	%rd32, %r1239, 4;
	add.s64 	%rd33, %rd1, %rd32;
	ld.local.u32 	%r370, [%rd33+4];
	shl.b32 	%r371, %r1239, 5;
	mov.b32 	%r1245, 0;
$L__BB0_82:
	.pragma "nounroll";
	shr.u32 	%r825, %r370, %r1245;
	and.b32  	%r826, %r825, 1;
	setp.eq.b32 	%p44, %r826, 1;
	not.pred 	%p45, %p44;
	add.s32 	%r827, %r371, %r1245;
	mul.lo.s32 	%r828, %r827, 5;
	mul.wide.u32 	%rd34, %r828, 4;
	add.s64 	%rd13, %rd10, %rd34;
	@%p45 bra 	$L__BB0_84;
	ld.global.u32 	%r829, [%rd13];
	xor.b32  	%r1066, %r1066, %r829;
	ld.global.u32 	%r830, [%rd13+4];
	xor.b32  	%r1065, %r1065, %r830;
	ld.global.u32 	%r831, [%rd13+8];
	xor.b32  	%r1064, %r1064, %r831;
	ld.global.u32 	%r832, [%rd13+12];
	xor.b32  	%r1063, %r1063, %r832;
	ld.global.u32 	%r833, [%rd13+16];
	xor.b32  	%r1062, %r1062, %r833;
$L__BB0_84:
	and.b32  	%r835, %r825, 2;
	setp.eq.s32 	%p46, %r835, 0;
	@%p46 bra 	$L__BB0_86;
	ld.global.u32 	%r836, [%rd13+20];
	xor.b32  	%r1066, %r1066, %r836;
	ld.global.u32 	%r837, [%rd13+24];
	xor.b32  	%r1065, %r1065, %r837;
	ld.global.u32 	%r838, [%rd13+28];
	xor.b32  	%r1064, %r1064, %r838;
	ld.global.u32 	%r839, [%rd13+32];
	xor.b32  	%r1063, %r1063, %r839;
	ld.global.u32 	%r840, [%rd13+36];
	xor.b32  	%r1062, %r1062, %r840;
$L__BB0_86:
	and.b32  	%r842, %r825, 4;
	setp.eq.s32 	%p47, %r842, 0;
	@%p47 bra 	$L__BB0_88;
	ld.global.u32 	%r843, [%rd13+40];
	xor.b32  	%r1066, %r1066, %r843;
	ld.global.u32 	%r844, [%rd13+44];
	xor.b32  	%r1065, %r1065, %r844;
	ld.global.u32 	%r845, [%rd13+48];
	xor.b32  	%r1064, %r1064, %r845;
	ld.global.u32 	%r846, [%rd13+52];
	xor.b32  	%r1063, %r1063, %r846;
	ld.global.u32 	%r847, [%rd13+56];
	xor.b32  	%r1062, %r1062, %r847;
$L__BB0_88:
	and.b32  	%r849, %r825, 8;
	setp.eq.s32 	%p48, %r849, 0;
	@%p48 bra 	$L__BB0_90;
	ld.global.u32 	%r850, [%rd13+60];
	xor.b32  	%r1066, %r1066, %r850;
	ld.global.u32 	%r851, [%rd13+64];
	xor.b32  	%r1065, %r1065, %r851;
	ld.global.u32 	%r852, [%rd13+68];
	xor.b32  	%r1064, %r1064, %r852;
	ld.global.u32 	%r853, [%rd13+72];
	xor.b32  	%r1063, %r1063, %r853;
	ld.global.u32 	%r854, [%rd13+76];
	xor.b32  	%r1062, %r1062, %r854;
$L__BB0_90:
	and.b32  	%r856, %r825, 16;
	setp.eq.s32 	%p49, %r856, 0;
	@%p49 bra 	$L__BB0_92;
	ld.global.u32 	%r857, [%rd13+80];
	xor.b32  	%r1066, %r1066, %r857;
	ld.global.u32 	%r858, [%rd13+84];
	xor.b32  	%r1065, %r1065, %r858;
	ld.global.u32 	%r859, [%rd13+88];
	xor.b32  	%r1064, %r1064, %r859;
	ld.global.u32 	%r860, [%rd13+92];
	xor.b32  	%r1063, %r1063, %r860;
	ld.global.u32 	%r861, [%rd13+96];
	xor.b32  	%r1062, %r1062, %r861;
$L__BB0_92:
	and.b32  	%r863, %r825, 32;
	setp.eq.s32 	%p50, %r863, 0;
	@%p50 bra 	$L__BB0_94;
	ld.global.u32 	%r864, [%rd13+100];
	xor.b32  	%r1066, %r1066, %r864;
	ld.global.u32 	%r865, [%rd13+104];
	xor.b32  	%r1065, %r1065, %r865;
	ld.global.u32 	%r866, [%rd13+108];
	xor.b32  	%r1064, %r1064, %r866;
	ld.global.u32 	%r867, [%rd13+112];
	xor.b32  	%r1063, %r1063, %r867;
	ld.global.u32 	%r868, [%rd13+116];
	xor.b32  	%r1062, %r1062, %r868;
$L__BB0_94:
	and.b32  	%r870, %r825, 64;
	setp.eq.s32 	%p51, %r870, 0;
	@%p51 bra 	$L__BB0_96;
	ld.global.u32 	%r871, [%rd13+120];
	xor.b32  	%r1066, %r1066, %r871;
	ld.global.u32 	%r872, [%rd13+124];
	xor.b32  	%r1065, %r1065, %r872;
	ld.global.u32 	%r873, [%rd13+128];
	xor.b32  	%r1064, %r1064, %r873;
	ld.global.u32 	%r874, [%rd13+132];
	xor.b32  	%r1063, %r1063, %r874;
	ld.global.u32 	%r875, [%rd13+136];
	xor.b32  	%r1062, %r1062, %r875;
$L__BB0_96:
	and.b32  	%r877, %r825, 128;
	setp.eq.s32 	%p52, %r877, 0;
	@%p52 bra 	$L__BB0_98;
	ld.global.u32 	%r878, [%rd13+140];
	xor.b32  	%r1066, %r1066, %r878;
	ld.global.u32 	%r879, [%rd13+144];
	xor.b32  	%r1065, %r1065, %r879;
	ld.global.u32 	%r880, [%rd13+148];
	xor.b32  	%r1064, %r1064, %r880;
	ld.global.u32 	%r881, [%rd13+152];
	xor.b32  	%r1063, %r1063, %r881;
	ld.global.u32 	%r882, [%rd13+156];
	xor.b32  	%r1062, %r1062, %r882;
$L__BB0_98:
	and.b32  	%r884, %r825, 256;
	setp.eq.s32 	%p53, %r884, 0;
	@%p53 bra 	$L__BB0_100;
	ld.global.u32 	%r885, [%rd13+160];
	xor.b32  	%r1066, %r1066, %r885;
	ld.global.u32 	%r886, [%rd13+164];
	xor.b32  	%r1065, %r1065, %r886;
	ld.global.u32 	%r887, [%rd13+168];
	xor.b32  	%r1064, %r1064, %r887;
	ld.global.u32 	%r888, [%rd13+172];
	xor.b32  	%r1063, %r1063, %r888;
	ld.global.u32 	%r889, [%rd13+176];
	xor.b32  	%r1062, %r1062, %r889;
$L__BB0_100:
	and.b32  	%r891, %r825, 512;
	setp.eq.s32 	%p54, %r891, 0;
	@%p54 bra 	$L__BB0_102;
	ld.global.u32 	%r892, [%rd13+180];
	xor.b32  	%r1066, %r1066, %r892;
	ld.global.u32 	%r893, [%rd13+184];
	xor.b32  	%r1065, %r1065, %r893;
	ld.global.u32 	%r894, [%rd13+188];
	xor.b32  	%r1064, %r1064, %r894;
	ld.global.u32 	%r895, [%rd13+192];
	xor.b32  	%r1063, %r1063, %r895;
	ld.global.u32 	%r896, [%rd13+196];
	xor.b32  	%r1062, %r1062, %r896;
$L__BB0_102:
	and.b32  	%r898, %r825, 1024;
	setp.eq.s32 	%p55, %r898, 0;
	@%p55 bra 	$L__BB0_104;
	ld.global.u32 	%r899, [%rd13+200];
	xor.b32  	%r1066, %r1066, %r899;
	ld.global.u32 	%r900, [%rd13+204];
	xor.b32  	%r1065, %r1065, %r900;
	ld.global.u32 	%r901, [%rd13+208];
	xor.b32  	%r1064, %r1064, %r901;
	ld.global.u32 	%r902, [%rd13+212];
	xor.b32  	%r1063, %r1063, %r902;
	ld.global.u32 	%r903, [%rd13+216];
	xor.b32  	%r1062, %r1062, %r903;
$L__BB0_104:
	and.b32  	%r905, %r825, 2048;
	setp.eq.s32 	%p56, %r905, 0;
	@%p56 bra 	$L__BB0_106;
	ld.global.u32 	%r906, [%rd13+220];
	xor.b32  	%r1066, %r1066, %r906;
	ld.global.u32 	%r907, [%rd13+224];
	xor.b32  	%r1065, %r1065, %r907;
	ld.global.u32 	%r908, [%rd13+228];
	xor.b32  	%r1064, %r1064, %r908;
	ld.global.u32 	%r909, [%rd13+232];
	xor.b32  	%r1063, %r1063, %r909;
	ld.global.u32 	%r910, [%rd13+236];
	xor.b32  	%r1062, %r1062, %r910;
$L__BB0_106:
	and.b32  	%r912, %r825, 4096;
	setp.eq.s32 	%p57, %r912, 0;
	@%p57 bra 	$L__BB0_108;
	ld.global.u32 	%r913, [%rd13+240];
	xor.b32  	%r1066, %r1066, %r913;
	ld.global.u32 	%r914, [%rd13+244];
	xor.b32  	%r1065, %r1065, %r914;
	ld.global.u32 	%r915, [%rd13+248];
	xor.b32  	%r1064, %r1064, %r915;
	ld.global.u32 	%r916, [%rd13+252];
	xor.b32  	%r1063, %r1063, %r916;
	ld.global.u32 	%r917, [%rd13+256];
	xor.b32  	%r1062, %r1062, %r917;
$L__BB0_108:
	and.b32  	%r919, %r825, 8192;
	setp.eq.s32 	%p58, %r919, 0;
	@%p58 bra 	$L__BB0_110;
	ld.global.u32 	%r920, [%rd13+260];
	xor.b32  	%r1066, %r1066, %r920;
	ld.global.u32 	%r921, [%rd13+264];
	xor.b32  	%r1065, %r1065, %r921;
	ld.global.u32 	%r922, [%rd13+268];
	xor.b32  	%r1064, %r1064, %r922;
	ld.global.u32 	%r923, [%rd13+272];
	xor.b32  	%r1063, %r1063, %r923;
	ld.global.u32 	%r924, [%rd13+276];
	xor.b32  	%r1062, %r1062, %r924;
$L__BB0_110:
	and.b32  	%r926, %r825, 16384;
	setp.eq.s32 	%p59, %r926, 0;
	@%p59 bra 	$L__BB0_112;
	ld.global.u32 	%r927, [%rd13+280];
	xor.b32  	%r1066, %r1066, %r927;
	ld.global.u32 	%r928, [%rd13+284];
	xor.b32  	%r1065, %r1065, %r928;
	ld.global.u32 	%r929, [%rd13+288];
	xor.b32  	%r1064, %r1064, %r929;
	ld.global.u32 	%r930, [%rd13+292];
	xor.b32  	%r1063, %r1063, %r930;
	ld.global.u32 	%r931, [%rd13+296];
	xor.b32  	%r1062, %r1062, %r931;
$L__BB0_112:
	and.b32  	%r933, %r825, 32768;
	setp.eq.s32 	%p60, %r933, 0;
	@%p60 bra 	$L__BB0_114;
	ld.global.u32 	%r934, [%rd13+300];
	xor.b32  	%r1066, %r1066, %r934;
	ld.global.u32 	%r935, [%rd13+304];
	xor.b32  	%r1065, %r1065, %r935;
	ld.global.u32 	%r936, [%rd13+308];
	xor.b32  	%r1064, %r1064, %r936;
	ld.global.u32 	%r937, [%rd13+312];
	xor.b32  	%r1063, %r1063, %r937;
	ld.global.u32 	%r938, [%rd13+316];
	xor.b32  	%r1062, %r1062, %r938;
$L__BB0_114:
	add.s32 	%r1245, %r1245, 16;
	setp.ne.s32 	%p61, %r1245, 32;
	@%p61 bra 	$L__BB0_82;
	mad.lo.s32 	%r939, %r1239, -31, %r371;
	add.s32 	%r1239, %r939, 1;
	setp.ne.s32 	%p62, %r1239, 5;
	@%p62 bra 	$L__BB0_81;
	st.local.u32 	[%rd1+4], %r1066;
	st.local.v2.u32 	[%rd1+8], {%r1065, %r1064};
	st.local.v2.u32 	[%rd1+16], {%r1063, %r1062};
$L__BB0_117:
	shr.u64 	%rd59, %rd8, 2;
	add.s32 	%r1049, %r1049, 1;
	setp.gt.u64 	%p63, %rd8, 3;
	@%p63 bra 	$L__BB0_5;
$L__BB0_118:
	setp.lt.s64 	%p64, %rd58, 1;
	mov.f64 	%fd41, 0d0000000000000000;
	@%p64 bra 	$L__BB0_125;
	ld.param.f64 	%fd37, [_Z29monteCarlo2DIntegrationKernelPdddddxj_param_4];
	ld.param.f64 	%fd36, [_Z29monteCarlo2DIntegrationKernelPdddddxj_param_2];
	add.s32 	%r1342, %r1336, -638133224;
	sub.f64 	%fd1, %fd36, %fd9;
	sub.f64 	%fd2, %fd37, %fd11;
	setp.eq.s64 	%p65, %rd58, 1;
	mov.f64 	%fd41, 0d0000000000000000;
	@%p65 bra 	$L__BB0_123;
	and.b64  	%rd60, %rd58, 9223372036854775806;
	mov.f64 	%fd41, 0d0000000000000000;
$L__BB0_121:
	shr.u32 	%r940, %r1066, 2;
	xor.b32  	%r941, %r940, %r1066;
	shl.b32 	%r942, %r1062, 4;
	shl.b32 	%r943, %r941, 1;
	xor.b32  	%r944, %r943, %r942;
	xor.b32  	%r945, %r944, %r941;
	xor.b32  	%r946, %r945, %r1062;
	add.s32 	%r947, %r1336, -638133224;
	add.s32 	%r948, %r947, %r946;
	add.s32 	%r949, %r948, 362437;
	shr.u32 	%r950, %r1065, 2;
	xor.b32  	%r951, %r950, %r1065;
	shl.b32 	%r952, %r946, 4;
	shl.b32 	%r953, %r951, 1;
	xor.b32  	%r954, %r953, %r952;
	xor.b32  	%r955, %r954, %r951;
	xor.b32  	%r956, %r955, %r946;
	add.s32 	%r957, %r947, %r956;
	add.s32 	%r958, %r957, 724874;
	cvt.u64.u32 	%rd35, %r949;
	mul.wide.u32 	%rd36, %r958, 2097152;
	xor.b64  	%rd37, %rd36, %rd35;
	cvt.rn.f64.u64 	%fd17, %rd37;
	fma.rn.f64 	%fd18, %fd17, 0d3CA0000000000000, 0d3C90000000000000;
	fma.rn.f64 	%fd19, %fd1, %fd18, %fd9;
	shr.u32 	%r959, %r1064, 2;
	xor.b32  	%r960, %r959, %r1064;
	shl.b32 	%r961, %r956, 4;
	shl.b32 	%r962, %r960, 1;
	xor.b32  	%r963, %r962, %r961;
	xor.b32  	%r964, %r963, %r960;
	xor.b32  	%r965, %r964, %r956;
	add.s32 	%r966, %r947, %r965;
	add.s32 	%r967, %r966, 1087311;
	shr.u32 	%r968, %r1063, 2;
	xor.b32  	%r969, %r968, %r1063;
	shl.b32 	%r970, %r965, 4;
	shl.b32 	%r971, %r969, 1;
	xor.b32  	%r972, %r971, %r970;
	xor.b32  	%r973, %r972, %r969;
	xor.b32  	%r1066, %r973, %r965;
	add.s32 	%r974, %r947, %r1066;
	add.s32 	%r975, %r974, 1449748;
	cvt.u64.u32 	%rd38, %r967;
	mul.wide.u32 	%rd39, %r975, 2097152;
	xor.b64  	%rd40, %rd39, %rd38;
	cvt.rn.f64.u64 	%fd20, %rd40;
	fma.rn.f64 	%fd21, %fd20, 0d3CA0000000000000, 0d3C90000000000000;
	fma.rn.f64 	%fd22, %fd2, %fd21, %fd11;
	fma.rn.f64 	%fd23, %fd19, %fd22, %fd41;
	shr.u32 	%r976, %r1062, 2;
	xor.b32  	%r977, %r976, %r1062;
	shl.b32 	%r978, %r1066, 4;
	shl.b32 	%r979, %r977, 1;
	xor.b32  	%r980, %r979, %r978;
	xor.b32  	%r981, %r980, %r977;
	xor.b32  	%r1065, %r981, %r1066;
	add.s32 	%r982, %r947, %r1065;
	add.s32 	%r983, %r982, 1812185;
	shr.u32 	%r984, %r946, 2;
	xor.b32  	%r985, %r984, %r946;
	shl.b32 	%r986, %r1065, 4;
	shl.b32 	%r987, %r985, 1;
	xor.b32  	%r988, %r987, %r986;
	xor.b32  	%r989, %r988, %r985;
	xor.b32  	%r1064, %r989, %r1065;
	add.s32 	%r990, %r947, %r1064;
	add.s32 	%r991, %r990, 2174622;
	cvt.u64.u32 	%rd41, %r983;
	mul.wide.u32 	%rd42, %r991, 2097152;
	xor.b64  	%rd43, %rd42, %rd41;
	cvt.rn.f64.u64 	%fd24, %rd43;
	fma.rn.f64 	%fd25, %fd24, 0d3CA0000000000000, 0d3C90000000000000;
	fma.rn.f64 	%fd26, %fd1, %fd25, %fd9;
	shr.u32 	%r992, %r956, 2;
	xor.b32  	%r993, %r992, %r956;
	shl.b32 	%r994, %r1064, 4;
	shl.b32 	%r995, %r993, 1;
	xor.b32  	%r996, %r995, %r994;
	xor.b32  	%r997, %r996, %r993;
	xor.b32  	%r1063, %r997, %r1064;
	add.s32 	%r998, %r947, %r1063;
	add.s32 	%r999, %r998, 2537059;
	shr.u32 	%r1000, %r965, 2;
	xor.b32  	%r1001, %r1000, %r965;
	shl.b32 	%r1002, %r1063, 4;
	shl.b32 	%r1003, %r1001, 1;
	xor.b32  	%r1004, %r1003, %r1002;
	xor.b32  	%r1005, %r1004, %r1001;
	xor.b32  	%r1062, %r1005, %r1063;
	add.s32 	%r1006, %r947, %r1062;
	add.s32 	%r1007, %r1006, 2899496;
	cvt.u64.u32 	%rd44, %r999;
	mul.wide.u32 	%rd45, %r1007, 2097152;
	xor.b64  	%rd46, %rd45, %rd44;
	cvt.rn.f64.u64 	%fd27, %rd46;
	fma.rn.f64 	%fd28, %fd27, 0d3CA0000000000000, 0d3C90000000000000;
	fma.rn.f64 	%fd29, %fd2, %fd28, %fd11;
	fma.rn.f64 	%fd41, %fd26, %fd29, %fd23;
	add.s32 	%r1336, %r1336, 2899496;
	add.s64 	%rd60, %rd60, -2;
	setp.ne.s64 	%p66, %rd60, 0;
	@%p66 bra 	$L__BB0_121;
	add.s32 	%r1342, %r1336, -638133224;
$L__BB0_123:
	and.b64  	%rd47, %rd58, 1;
	setp.eq.b64 	%p67, %rd47, 1;
	not.pred 	%p68, %p67;
	@%p68 bra 	$L__BB0_125;
	shr.u32 	%r1008, %r1066, 2;
	xor.b32  	%r1009, %r1008, %r1066;
	shl.b32 	%r1010, %r1062, 4;
	shl.b32 	%r1011, %r1009, 1;
	xor.b32  	%r1012, %r1011, %r1010;
	xor.b32  	%r1013, %r1012, %r1009;
	xor.b32  	%r1014, %r1013, %r1062;
	add.s32 	%r1015, %r1342, %r1014;
	add.s32 	%r1016, %r1015, 362437;
	shr.u32 	%r1017, %r1065, 2;
	xor.b32  	%r1018, %r1017, %r1065;
	shl.b32 	%r1019, %r1014, 4;
	shl.b32 	%r1020, %r1018, 1;
	xor.b32  	%r1021, %r1020, %r1019;
	xor.b32  	%r1022, %r1021, %r1018;
	xor.b32  	%r1023, %r1022, %r1014;
	add.s32 	%r1024, %r1342, %r1023;
	add.s32 	%r1025, %r1024, 724874;
	cvt.u64.u32 	%rd48, %r1016;
	mul.wide.u32 	%rd49, %r1025, 2097152;
	xor.b64  	%rd50, %rd49, %rd48;
	cvt.rn.f64.u64 	%fd30, %rd50;
	fma.rn.f64 	%fd31, %fd30, 0d3CA0000000000000, 0d3C90000000000000;
	fma.rn.f64 	%fd32, %fd1, %fd31, %fd9;
	shr.u32 	%r1026, %r1064, 2;
	xor.b32  	%r1027, %r1026, %r1064;
	shl.b32 	%r1028, %r1023, 4;
	shl.b32 	%r1029, %r1027, 1;
	xor.b32  	%r1030, %r1029, %r1028;
	xor.b32  	%r1031, %r1030, %r1027;
	xor.b32  	%r1032, %r1031, %r1023;
	add.s32 	%r1033, %r1342, %r1032;
	add.s32 	%r1034, %r1033, 1087311;
	shr.u32 	%r1035, %r1063, 2;
	xor.b32  	%r1036, %r1035, %r1063;
	shl.b32 	%r1037, %r1032, 4;
	shl.b32 	%r1038, %r1036, 1;
	xor.b32  	%r1039, %r1038, %r1037;
	xor.b32  	%r1040, %r1039, %r1036;
	xor.b32  	%r1041, %r1040, %r1032;
	add.s32 	%r1042, %r1342, %r1041;
	add.s32 	%r1043, %r1042, 1449748;
	cvt.u64.u32 	%rd51, %r1034;
	mul.wide.u32 	%rd52, %r1043, 2097152;
	xor.b64  	%rd53, %rd52, %rd51;
	cvt.rn.f64.u64 	%fd33, %rd53;
	fma.rn.f64 	%fd34, %fd33, 0d3CA0000000000000, 0d3C90000000000000;
	fma.rn.f64 	%fd35, %fd2, %fd34, %fd11;
	fma.rn.f64 	%fd41, %fd32, %fd35, %fd41;
$L__BB0_125:
	ld.param.u64 	%rd57, [_Z29monteCarlo2DIntegrationKernelPdddddxj_param_0];
	cvta.to.global.u64 	%rd54, %rd57;
	shl.b64 	%rd55, %rd7, 3;
	add.s64 	%rd56, %rd54, %rd55;
	st.global.f64 	[%rd56], %fd41;
	ret;

}


// ===== COMPILED SASS (sm_100) =====

	.target	sm_100

	.elftype	@"ET_EXEC"


//--------------------- .note.nv.tkinfo           --------------------------
	.section	.note.nv.tkinfo,"",@"SHT_NOTE"
	.sectionflags	@"SHF_NOTE_NV_TKINFO"
	.tkinfo
        /*0018*/ 	.word	0x00000002
        /*0030*/ 	.string	""
        /*0030*/ 	.string	"ptxas"
        /*0030*/ 	.string	"Cuda compilation tools, release 13.0, V13.0.88"
        /*0030*/ 	.string	"Build cuda_13.0.r13.0/compiler.36424714_0"
        /*0030*/ 	.string	"-arch sm_100 -m 64 "



//--------------------- .note.nv.cuinfo           --------------------------
	.section	.note.nv.cuinfo,"",@"SHT_NOTE"
	.sectionflags	@"SHF_NOTE_NV_CUINFO"
        /*0018*/ 	.short	0x0002
        /*001a*/ 	.short	0x0064
        /*001c*/ 	.short	0x0082
	.zero		2


//--------------------- .nv.info                  --------------------------
	.section	.nv.info,"",@"SHT_CUDA_INFO"
	.align	4


	//----- nvinfo : EIATTR_REGCOUNT
	.align		4
        /*0000*/ 	.byte	0x04, 0x2f
        /*0002*/ 	.short	(.L_10 - .L_9)
	.align		4
.L_9:
        /*0004*/ 	.word	index@(_Z29monteCarlo2DIntegrationKernelPdddddxj)
        /*0008*/ 	.word	0x00000020


	//----- nvinfo : EIATTR_FRAME_SIZE
	.align		4
.L_10:
        /*000c*/ 	.byte	0x04, 0x11
        /*000e*/ 	.short	(.L_12 - .L_11)
	.align		4
.L_11:
        /*0010*/ 	.word	index@($__internal_0_$__cuda_sm20_div_s64)
        /*0014*/ 	.word	0x00000030


	//----- nvinfo : EIATTR_FRAME_SIZE
	.align		4
.L_12:
        /*0018*/ 	.byte	0x04, 0x11
        /*001a*/ 	.short	(.L_14 - .L_13)
	.align		4
.L_13:
        /*001c*/ 	.word	index@(_Z29monteCarlo2DIntegrationKernelPdddddxj)
        /*0020*/ 	.word	0x00000030


	//----- nvinfo : EIATTR_MIN_STACK_SIZE
	.align		4
.L_14:
        /*0024*/ 	.byte	0x04, 0x12
        /*0026*/ 	.short	(.L_16 - .L_15)
	.align		4
.L_15:
        /*0028*/ 	.word	index@(_Z29monteCarlo2DIntegrationKernelPdddddxj)
        /*002c*/ 	.word	0x00000030
.L_16:


//--------------------- .nv.compat                --------------------------
	.section	.nv.compat,"",@"SHT_CUDA_COMPAT_INFO"
	.align	4
        /*0000*/ 	.byte	0x02, 0x09, 0x00, 0x00, 0x02, 0x02, 0x01, 0x00, 0x02, 0x05, 0x05, 0x00, 0x03, 0x07, 0x01, 0x01
        /*0010*/ 	.byte	0x02, 0x03, 0x00, 0x00, 0x02, 0x06, 0x01, 0x00, 0x04, 0x0b, 0x08, 0x00, 0x01, 0x00, 0x00, 0x00
        /*0020*/ 	.byte	0x00, 0x00, 0x00, 0x00


//--------------------- .nv.info._Z29monteCarlo2DIntegrationKernelPdddddxj --------------------------
	.section	.nv.info._Z29monteCarlo2DIntegrationKernelPdddddxj,"",@"SHT_CUDA_INFO"
	.sectionflags	@""
	.align	4


	//----- nvinfo : EIATTR_CUDA_API_VERSION
	.align		4
        /*0000*/ 	.byte	0x04, 0x37
        /*0002*/ 	.short	(.L_18 - .L_17)
.L_17:
        /*0004*/ 	.word	0x00000082


	//----- nvinfo : EIATTR_KPARAM_INFO
	.align		4
.L_18:
        /*0008*/ 	.byte	0x04, 0x17
        /*000a*/ 	.short	(.L_20 - .L_19)
.L_19:
        /*000c*/ 	.word	0x00000000
        /*0010*/ 	.short	0x0006
        /*0012*/ 	.short	0x0030
        /*0014*/ 	.byte	0x00, 0xf0, 0x11, 0x00


	//----- nvinfo : EIATTR_KPARAM_INFO
	.align		4
.L_20:
        /*0018*/ 	.byte	0x04, 0x17
        /*001a*/ 	.short	(.L_22 - .L_21)
.L_21:
        /*001c*/ 	.word	0x00000000
        /*0020*/ 	.short	0x0005
        /*0022*/ 	.short	0x0028
        /*0024*/ 	.byte	0x00, 0xf0, 0x21, 0x00


	//----- nvinfo : EIATTR_KPARAM_INFO
	.align		4
.L_22:
        /*0028*/ 	.byte	0x04, 0x17
        /*002a*/ 	.short	(.L_24 - .L_23)
.L_23:
        /*002c*/ 	.word	0x00000000
        /*0030*/ 	.short	0x0004
        /*0032*/ 	.short	0x0020
        /*0034*/ 	.byte	0x00, 0xf0, 0x21, 0x00


	//----- nvinfo : EIATTR_KPARAM_INFO
	.align		4
.L_24:
        /*0038*/ 	.byte	0x04, 0x17
        /*003a*/ 	.short	(.L_26 - .L_25)
.L_25:
        /*003c*/ 	.word	0x00000000
        /*0040*/ 	.short	0x0003
        /*0042*/ 	.short	0x0018
        /*0044*/ 	.byte	0x00, 0xf0, 0x21, 0x00


	//----- nvinfo : EIATTR_KPARAM_INFO
	.align		4
.L_26:
        /*0048*/ 	.byte	0x04, 0x17
        /*004a*/ 	.short	(.L_28 - .L_27)
.L_27:
        /*004c*/ 	.word	0x00000000
        /*0050*/ 	.short	0x0002
        /*0052*/ 	.short	0x0010
        /*0054*/ 	.byte	0x00, 0xf0, 0x21, 0x00


	//----- nvinfo : EIATTR_KPARAM_INFO
	.align		4
.L_28:
        /*0058*/ 	.byte	0x04, 0x17
        /*005a*/ 	.short	(.L_30 - .L_29)
.L_29:
        /*005c*/ 	.word	0x00000000
        /*0060*/ 	.short	0x0001
        /*0062*/ 	.short	0x0008
        /*0064*/ 	.byte	0x00, 0xf0, 0x21, 0x00


	//----- nvinfo : EIATTR_KPARAM_INFO
	.align		4
.L_30:
        /*0068*/ 	.byte	0x04, 0x17
        /*006a*/ 	.short	(.L_32 - .L_31)
.L_31:
        /*006c*/ 	.word	0x00000000
        /*0070*/ 	.short	0x0000
        /*0072*/ 	.short	0x0000
        /*0074*/ 	.byte	0x00, 0xf5, 0x21, 0x00


	//----- nvinfo : EIATTR_SPARSE_MMA_MASK
	.align		4
.L_32:
        /*0078*/ 	.byte	0x03, 0x50
        /*007a*/ 	.short	0x0000


	//----- nvinfo : EIATTR_MAXREG_COUNT
	.align		4
        /*007c*/ 	.byte	0x03, 0x1b
        /*007e*/ 	.short	0x00ff


	//----- nvinfo : EIATTR_MERCURY_ISA_VERSION
	.align		4
        /*0080*/ 	.byte	0x03, 0x5f
        /*0082*/ 	.short	0x0101


	//----- nvinfo : EIATTR_VRC_CTA_INIT_COUNT
	.align		4
        /*0084*/ 	.byte	0x02, 0x4a
	.zero		1
	.zero		1


	//----- nvinfo : EIATTR_EXIT_INSTR_OFFSETS
	.align		4
        /*0088*/ 	.byte	0x04, 0x1c
        /*008a*/ 	.short	(.L_34 - .L_33)


	//   ....[0]....
.L_33:
        /*008c*/ 	.word	0x000032c0


	//----- nvinfo : EIATTR_CRS_STACK_SIZE
	.align		4
.L_34:
        /*0090*/ 	.byte	0x04, 0x1e
        /*0092*/ 	.short	(.L_36 - .L_35)
.L_35:
        /*0094*/ 	.word	0x00000000


	//----- nvinfo : EIATTR_CBANK_PARAM_SIZE
	.align		4
.L_36:
        /*0098*/ 	.byte	0x03, 0x19
        /*009a*/ 	.short	0x0034


	//----- nvinfo : EIATTR_PARAM_CBANK
	.align		4
        /*009c*/ 	.byte	0x04, 0x0a
        /*009e*/ 	.short	(.L_38 - .L_37)
	.align		4
.L_37:
        /*00a0*/ 	.word	index@(.nv.constant0._Z29monteCarlo2DIntegrationKernelPdddddxj)
        /*00a4*/ 	.short	0x0380
        /*00a6*/ 	.short	0x0034


	//----- nvinfo : EIATTR_SW_WAR
	.align		4
.L_38:
        /*00a8*/ 	.byte	0x04, 0x36
        /*00aa*/ 	.short	(.L_40 - .L_39)
.L_39:
        /*00ac*/ 	.word	0x00000008
.L_40:


//--------------------- .nv.callgraph             --------------------------
	.section	.nv.callgraph,"",@"SHT_CUDA_CALLGRAPH"
	.align	4
	.sectionentsize	8
	.align		4
        /*0000*/ 	.word	0x00000000
	.align		4
        /*0004*/ 	.word	0xffffffff
	.align		4
        /*0008*/ 	.word	0x00000000
	.align		4
        /*000c*/ 	.word	0xfffffffe
	.align		4
        /*0010*/ 	.word	0x00000000
	.align		4
        /*0014*/ 	.word	0xfffffffd
	.align		4
        /*0018*/ 	.word	0x00000000
	.align		4
        /*001c*/ 	.word	0xfffffffc


//--------------------- .nv.constant4             --------------------------
	.section	.nv.constant4,"a",@progbits
	.align	8
	.align		8
.nv.constant4:
        /*0000*/ 	.dword	precalc_xorwow_matrix
	.align		8
        /*0008*/ 	.dword	precalc_xorwow_offset_matrix
	.align		8
        /*0010*/ 	.dword	mrg32k3aM1
	.align		8
        /*0018*/ 	.dword	mrg32k3aM2
	.align		8
        /*0020*/ 	.dword	mrg32k3aM1SubSeq
	.align		8
        /*0028*/ 	.dword	mrg32k3aM2SubSeq
	.align		8
        /*0030*/ 	.dword	mrg32k3aM1Seq
	.align		8
        /*0038*/ 	.dword	mrg32k3aM2Seq


//--------------------- .nv.constant3             --------------------------
	.section	.nv.constant3,"a",@progbits
	.align	8
.nv.constant3:
	.type		__cr_lgamma_table,@object
	.size		__cr_lgamma_table,(.L_8 - __cr_lgamma_table)
__cr_lgamma_table:
        /*0000*/ 	.byte	0x00, 0x00, 0x00, 0x00, 0x00, 0x00, 0x00, 0x00, 0x00, 0x00, 0x00, 0x00, 0x00, 0x00, 0x00, 0x00
        /*0010*/ 	.byte	0xef, 0x39, 0xfa, 0xfe, 0x42, 0x2e, 0xe6, 0x3f, 0x02, 0x20, 0x2a, 0xfa, 0x0b, 0xab, 0xfc, 0x3f
        /*0020*/ 	.byte	0xf9, 0x2c, 0x92, 0x7c, 0xa7, 0x6c, 0x09, 0x40, 0xc9, 0x79, 0x44, 0x3c, 0x64, 0x26, 0x13, 0x40
        /*0030*/ 	.byte	0xca, 0x01, 0xcf, 0x3a, 0x27, 0x51, 0x1a, 0x40, 0x30, 0xcc, 0x2d, 0xf3, 0xe1, 0x0c, 0x21, 0x40
        /*0040*/ 	.byte	0x0d, 0xb7, 0xfc, 0x82, 0x8e, 0x35, 0x25, 0x40
.L_8:


//--------------------- .text._Z29monteCarlo2DIntegrationKernelPdddddxj --------------------------
	.section	.text._Z29monteCarlo2DIntegrationKernelPdddddxj,"ax",@progbits
	.align	128
        .global         _Z29monteCarlo2DIntegrationKernelPdddddxj
        .type           _Z29monteCarlo2DIntegrationKernelPdddddxj,@function
        .size           _Z29monteCarlo2DIntegrationKernelPdddddxj,(.L_x_17 - _Z29monteCarlo2DIntegrationKernelPdddddxj)
        .other          _Z29monteCarlo2DIntegrationKernelPdddddxj,@"STO_CUDA_ENTRY STV_DEFAULT"
_Z29monteCarlo2DIntegrationKernelPdddddxj:
.text._Z29monteCarlo2DIntegrationKernelPdddddxj:
[----:B------:R-:W0:Y:S01]  /*0000*/  LDC R1, c[0x0][0x37c] ;  /* 0x0000df00ff017b82 */ /* 0x000e220000000800 */
[----:B------:R-:W1:Y:S07]  /*0010*/  LDCU UR5, c[0x0][0x360] ;  /* 0x00006c00ff0577ac */ /* 0x000e6e0008000800 */
[----:B------:R-:W1:Y:S01]  /*0020*/  LDC R5, c[0x0][0x370] ;  /* 0x0000dc00ff057b82 */ /* 0x000e620000000800 */
[----:B0-----:R-:W-:-:S07]  /*0030*/  VIADD R1, R1, 0xffffffd0 ;  /* 0xffffffd001017836 */ /* 0x001fce0000000000 */
[----:B------:R-:W0:Y:S08]  /*0040*/  LDC.64 R6, c[0x0][0x3a8] ;  /* 0x0000ea00ff067b82 */ /* 0x000e300000000a00 */
[----:B------:R-:W2:Y:S01]  /*0050*/  S2UR UR4, SR_CTAID.X ;  /* 0x00000000000479c3 */ /* 0x000ea20000002500 */
[----:B-1----:R-:W-:-:S05]  /*0060*/  IMAD R5, R5, UR5, RZ ;  /* 0x0000000505057c24 */ /* 0x002fca000f8e02ff */
[----:B0-----:R-:W-:Y:S02]  /*0070*/  IADD3 R0, P0, PT, R5, R6, RZ ;  /* 0x0000000605007210 */ /* 0x001fe40007f1e0ff */
[----:B------:R-:W-:Y:S02]  /*0080*/  SHF.R.S32.HI R6, RZ, 0x1f, R5 ;  /* 0x0000001fff067819 */ /* 0x000fe40000011405 */
[----:B------:R-:W-:-:S04]  /*0090*/  IADD3 R0, P1, PT, R0, -0x1, RZ ;  /* 0xffffffff00007810 */ /* 0x000fc80007f3e0ff */
[----:B------:R-:W-:Y:S01]  /*00a0*/  IADD3.X R7, PT, PT, R6, -0x1, R7, P1, P0 ;  /* 0xffffffff06077810 */ /* 0x000fe20000fe0407 */
[----:B--2---:R-:W-:-:S03]  /*00b0*/  UIMAD UR4, UR4, UR5, URZ ;  /* 0x00000005040472a4 */ /* 0x004fc6000f8e02ff */
[----:B------:R-:W-:-:S04]  /*00c0*/  LOP3.LUT R2, R7, R6, RZ, 0xfc, !PT ;  /* 0x0000000607027212 */ /* 0x000fc800078efcff */
[----:B------:R-:W-:-:S13]  /*00d0*/  ISETP.NE.U32.AND P0, PT, R2, RZ, PT ;  /* 0x000000ff0200720c */ /* 0x000fda0003f05070 */
[----:B------:R-:W-:Y:S05]  /*00e0*/  @P0 BRA `(.L_x_0) ;  /* 0x0000000000500947 */ /* 0x000fea0003800000 */
[----:B------:R-:W0:Y:S01]  /*00f0*/  I2F.U32.RP R4, R5 ;  /* 0x0000000500047306 */ /* 0x000e220000209000 */
[----:B------:R-:W-:Y:S01]  /*0100*/  IMAD.MOV R7, RZ, RZ, -R5 ;  /* 0x000000ffff077224 */ /* 0x000fe200078e0a05 */
[----:B------:R-:W-:Y:S01]  /*0110*/  ISETP.NE.U32.AND P2, PT, R5, RZ, PT ;  /* 0x000000ff0500720c */ /* 0x000fe20003f45070 */
[----:B------:R-:W-:-:S05]  /*0120*/  IMAD.MOV.U32 R13, RZ, RZ, RZ ;  /* 0x000000ffff0d7224 */ /* 0x000fca00078e00ff */
[----:B0-----:R-:W0:Y:S02]  /*0130*/  MUFU.RCP R4, R4 ;  /* 0x0000000400047308 */ /* 0x001e240000001000 */
[----:B0-----:R-:W-:-:S06]  /*0140*/  VIADD R2, R4, 0xffffffe ;  /* 0x0ffffffe04027836 */ /* 0x001fcc0000000000 */
[----:B------:R0:W1:Y:S02]  /*0150*/  F2I.FTZ.U32.TRUNC.NTZ R3, R2 ;  /* 0x0000000200037305 */ /* 0x000064000021f000 */
[----:B0-----:R-:W-:Y:S02]  /*0160*/  IMAD.MOV.U32 R2, RZ, RZ, RZ ;  /* 0x000000ffff027224 */ /* 0x001fe400078e00ff */
[----:B-1----:R-:W-:-:S04]  /*0170*/  IMAD R7, R7, R3, RZ ;  /* 0x0000000307077224 */ /* 0x002fc800078e02ff */
[----:B------:R-:W-:-:S06]  /*0180*/  IMAD.HI.U32 R3, R3, R7, R2 ;  /* 0x0000000703037227 */ /* 0x000fcc00078e0002 */
[----:B------:R-:W-:-:S04]  /*0190*/  IMAD.HI.U32 R12, R3, R0, RZ ;  /* 0x00000000030c7227 */ /* 0x000fc800078e00ff */
[----:B------:R-:W-:-:S04]  /*01a0*/  IMAD.MOV R3, RZ, RZ, -R12 ;  /* 0x000000ffff037224 */ /* 0x000fc800078e0a0c */
[----:B------:R-:W-:-:S05]  /*01b0*/  IMAD R0, R5, R3, R0 ;  /* 0x0000000305007224 */ /* 0x000fca00078e0200 */
[----:B------:R-:W-:-:S13]  /*01c0*/  ISETP.GE.U32.AND P0, PT, R0, R5, PT ;  /* 0x000000050000720c */ /* 0x000fda0003f06070 */
[----:B------:R-:W-:Y:S02]  /*01d0*/  @P0 IMAD.IADD R0, R0, 0x1, -R5 ;  /* 0x0000000100000824 */ /* 0x000fe400078e0a05 */
[----:B------:R-:W-:-:S03]  /*01e0*/  @P0 VIADD R12, R12, 0x1 ;  /* 0x000000010c0c0836 */ /* 0x000fc60000000000 */
[----:B------:R-:W-:-:S13]  /*01f0*/  ISETP.GE.U32.AND P1, PT, R0, R5, PT ;  /* 0x000000050000720c */ /* 0x000fda0003f26070 */
[----:B------:R-:W-:Y:S01]  /*0200*/  @P1 VIADD R12, R12, 0x1 ;  /* 0x000000010c0c1836 */ /* 0x000fe20000000000 */
[----:B------:R-:W-:Y:S01]  /*0210*/  @!P2 LOP3.LUT R12, RZ, R5, RZ, 0x33, !PT ;  /* 0x00000005ff0ca212 */ /* 0x000fe200078e33ff */
[----:B------:R-:W-:Y:S06]  /*0220*/  BRA `(.L_x_1) ;  /* 0x0000000000087947 */ /* 0x000fec0003800000 */
.L_x_0:
[----:B------:R-:W-:-:S07]  /*0230*/  MOV R4, 0x250 ;  /* 0x0000025000047802 */ /* 0x000fce0000000f00 */
[----:B------:R-:W-:Y:S05]  /*0240*/  CALL.REL.NOINC `($__internal_0_$__cuda_sm20_div_s64) ;  /* 0x0000003000207944 */ /* 0x000fea0003c00000 */
.L_x_1:
[----:B------:R-:W0:Y:S01]  /*0250*/  S2R R0, SR_TID.X ;  /* 0x0000000000007919 */ /* 0x000e220000002100 */
[----:B------:R-:W1:Y:S01]  /*0260*/  LDCU UR5, c[0x0][0x3b0] ;  /* 0x00007600ff0577ac */ /* 0x000e620008000800 */
[----:B------:R-:W-:Y:S01]  /*0270*/  IMAD.MOV.U32 R15, RZ, RZ, -0x75bd8fc ;  /* 0xf8a42704ff0f7424 */ /* 0x000fe200078e00ff */
[----:B------:R-:W-:Y:S01]  /*0280*/  BSSY.RECONVERGENT B0, `(.L_x_2) ;  /* 0x0000267000007945 */ /* 0x000fe20003800200 */
[----:B------:R-:W-:Y:S01]  /*0290*/  IMAD.MOV.U32 R10, RZ, RZ, -0x23270784 ;  /* 0xdcd8f87cff0a7424 */ /* 0x000fe200078e00ff */
[----:B------:R-:W2:Y:S01]  /*02a0*/  LDCU.64 UR6, c[0x0][0x358] ;  /* 0x00006b00ff0677ac */ /* 0x000ea20008000a00 */
[----:B------:R-:W-:Y:S02]  /*02b0*/  IMAD.MOV.U32 R5, RZ, RZ, -0x75bd8fc ;  /* 0xf8a42704ff057424 */ /* 0x000fe400078e00ff */
[----:B0-----:R-:W-:-:S04]  /*02c0*/  VIADD R0, R0, UR4 ;  /* 0x0000000400007c36 */ /* 0x001fc80008000000 */
[C---:B-1----:R-:W-:Y:S01]  /*02d0*/  VIADD R2, R0.reuse, UR5 ;  /* 0x0000000500027c36 */ /* 0x042fe20008000000 */
[----:B------:R-:W-:Y:S02]  /*02e0*/  ISETP.NE.AND P0, PT, R0, RZ, PT ;  /* 0x000000ff0000720c */ /* 0x000fe40003f05270 */
[----:B------:R-:W-:Y:S02]  /*02f0*/  SHF.R.S32.HI R9, RZ, 0x1f, R0 ;  /* 0x0000001fff097819 */ /* 0x000fe40000011400 */
[----:B------:R-:W-:-:S05]  /*0300*/  LOP3.LUT R2, R2, 0xaad26b49, RZ, 0x3c, !PT ;  /* 0xaad26b4902027812 */ /* 0x000fca00078e3cff */
[----:B------:R-:W-:Y:S02]  /*0310*/  IMAD R8, R2, 0x4182bed5, RZ ;  /* 0x4182bed502087824 */ /* 0x000fe400078e02ff */
[----:B------:R-:W-:Y:S02]  /*0320*/  IMAD.MOV.U32 R2, RZ, RZ, -0x23270784 ;  /* 0xdcd8f87cff027424 */ /* 0x000fe400078e00ff */
[C---:B------:R-:W-:Y:S01]  /*0330*/  VIADD R3, R8.reuse, 0x583f19 ;  /* 0x00583f1908037836 */ /* 0x040fe20000000000 */
[C---:B------:R-:W-:Y:S01]  /*0340*/  LOP3.LUT R4, R8.reuse, 0x159a55e5, RZ, 0x3c, !PT ;  /* 0x159a55e508047812 */ /* 0x040fe200078e3cff */
[C---:B------:R-:W-:Y:S02]  /*0350*/  VIADD R6, R8.reuse, 0xd9f6dc18 ;  /* 0xd9f6dc1808067836 */ /* 0x040fe40000000000 */
[----:B------:R-:W-:Y:S02]  /*0360*/  VIADD R7, R8, 0x75bcd15 ;  /* 0x075bcd1508077836 */ /* 0x000fe40000000000 */
[----:B------:R-:W-:-:S02]  /*0370*/  IMAD.MOV.U32 R14, RZ, RZ, R4 ;  /* 0x000000ffff0e7224 */ /* 0x000fc400078e0004 */
[----:B------:R-:W-:Y:S01]  /*0380*/  IMAD.MOV.U32 R11, RZ, RZ, R3 ;  /* 0x000000ffff0b7224 */ /* 0x000fe200078e0003 */
[----:B------:R0:W-:Y:S04]  /*0390*/  STL.64 [R1], R6 ;  /* 0x0000000601007387 */ /* 0x0001e80000100a00 */
[----:B------:R0:W-:Y:S04]  /*03a0*/  STL.64 [R1+0x8], R14 ;  /* 0x0000080e01007387 */ /* 0x0001e80000100a00 */
[----:B------:R0:W-:Y:S01]  /*03b0*/  STL.64 [R1+0x10], R10 ;  /* 0x0000100a01007387 */ /* 0x0001e20000100a00 */
[----:B--2---:R-:W-:Y:S05]  /*03c0*/  @!P0 BRA `(.L_x_3) ;  /* 0x0000002400488947 */ /* 0x004fea0003800000 */
[----:B------:R-:W-:Y:S02]  /*03d0*/  IMAD.MOV.U32 R17, RZ, RZ, R9 ;  /* 0x000000ffff117224 */ /* 0x000fe400078e0009 */
[----:B------:R-:W-:Y:S02]  /*03e0*/  IMAD.MOV.U32 R9, RZ, RZ, RZ ;  /* 0x000000ffff097224 */ /* 0x000fe400078e00ff */
[----:B0-----:R-:W-:Y:S02]  /*03f0*/  IMAD.MOV.U32 R6, RZ, RZ, R0 ;  /* 0x000000ffff067224 */ /* 0x001fe400078e0000 */
[----:B------:R-:W-:Y:S02]  /*0400*/  IMAD.MOV.U32 R5, RZ, RZ, -0x75bd8fc ;  /* 0xf8a42704ff057424 */ /* 0x000fe400078e00ff */
[----:B------:R-:W-:-:S07]  /*0410*/  IMAD.MOV.U32 R2, RZ, RZ, -0x23270784 ;  /* 0xdcd8f87cff027424 */ /* 0x000fce00078e00ff */
.L_x_12:
[----:B------:R-:W-:Y:S01]  /*0420*/  LOP3.LUT R20, R6, 0x3, RZ, 0xc0, !PT ;  /* 0x0000000306147812 */ /* 0x000fe200078ec0ff */
[----:B------:R-:W-:Y:S03]  /*0430*/  BSSY.RECONVERGENT B1, `(.L_x_4) ;  /* 0x0000245000017945 */ /* 0x000fe60003800200 */
[----:B------:R-:W-:-:S04]  /*0440*/  ISETP.NE.U32.AND P0, PT, R20, RZ, PT ;  /* 0x000000ff1400720c */ /* 0x000fc80003f05070 */
[----:B------:R-:W-:-:S13]  /*0450*/  ISETP.NE.AND.EX P0, PT, RZ, RZ, PT, P0 ;  /* 0x000000ffff00720c */ /* 0x000fda0003f05300 */
[----:B012---:R-:W-:Y:S05]  /*0460*/  @!P0 BRA `(.L_x_5) ;  /* 0x0000002400048947 */ /* 0x007fea0003800000 */
[----:B------:R-:W0:Y:S01]  /*0470*/  LDC.64 R10, c[0x4][RZ] ;  /* 0x01000000ff0a7b82 */ /* 0x000e220000000a00 */
[----:B------:R-:W-:Y:S01]  /*0480*/  IMAD.MOV.U32 R16, RZ, RZ, RZ ;  /* 0x000000ffff107224 */ /* 0x000fe200078e00ff */
[----:B------:R-:W-:Y:S02]  /*0490*/  CS2R R2, SRZ ;  /* 0x0000000000027805 */ /* 0x000fe4000001ff00 */
[----:B------:R-:W-:Y:S01]  /*04a0*/  CS2R R4, SRZ ;  /* 0x0000000000047805 */ /* 0x000fe2000001ff00 */
[----:B------:R-:W-:Y:S02]  /*04b0*/  IMAD.MOV.U32 R7, RZ, RZ, RZ ;  /* 0x000000ffff077224 */ /* 0x000fe400078e00ff */
[----:B0-----:R-:W-:-:S07]  /*04c0*/  IMAD.WIDE.U32 R10, R9, 0xc80, R10 ;  /* 0x00000c80090a7825 */ /* 0x001fce00078e000a */
.L_x_7:
[----:B------:R-:W-:-:S06]  /*04d0*/  IMAD R18, R16, 0x4, R1 ;  /* 0x0000000410127824 */ /* 0x000fcc00078e0201 */
[----:B------:R-:W5:Y:S01]  /*04e0*/  LDL R18, [R18+0x4] ;  /* 0x0000040012127983 */ /* 0x000f620000100800 */
[----:B------:R-:W-:Y:S01]  /*04f0*/  IMAD.SHL.U32 R19, R16, 0x20, RZ ;  /* 0x0000002010137824 */ /* 0x000fe200078e00ff */
[----:B------:R-:W-:-:S06]  /*0500*/  UMOV UR4, URZ ;  /* 0x000000ff00047c82 */ /* 0x000fcc0008000000 */
.L_x_6:
[----:B-----5:R-:W-:Y:S01]  /*0510*/  SHF.R.U32.HI R23, RZ, UR4, R18 ;  /* 0x00000004ff177c19 */ /* 0x020fe20008011612 */
[----:B------:R-:W-:-:S03]  /*0520*/  VIADD R14, R19, UR4 ;  /* 0x00000004130e7c36 */ /* 0x000fc60008000000 */
[----:B------:R-:W-:-:S04]  /*0530*/  LOP3.LUT R15, R23, 0x1, RZ, 0xc0, !PT ;  /* 0x00000001170f7812 */ /* 0x000fc800078ec0ff */
[----:B------:R-:W-:Y:S01]  /*0540*/  ISETP.NE.U32.AND P0, PT, R15, 0x1, PT ;  /* 0x000000010f00780c */ /* 0x000fe20003f05070 */
[----:B------:R-:W-:-:S03]  /*0550*/  IMAD R15, R14, 0x5, RZ ;  /* 0x000000050e0f7824 */ /* 0x000fc600078e02ff */
[----:B------:R-:W-:Y:S01]  /*0560*/  R2P PR, R23, 0x7e ;  /* 0x0000007e17007804 */ /* 0x000fe20000000000 */
[----:B------:R-:W-:-:S08]  /*0570*/  IMAD.WIDE.U32 R14, R15, 0x4, R10 ;  /* 0x000000040f0e7825 */ /* 0x000fd000078e000a */
[----:B------:R-:W2:Y:S04]  /*0580*/  @!P0 LDG.E R22, desc[UR6][R14.64+0x10] ;  /* 0x000010060e168981 */ /* 0x000ea8000c1e1900 */
[----:B------:R-:W3:Y:S04]  /*0590*/  @P1 LDG.E R24, desc[UR6][R14.64+0x24] ;  /* 0x000024060e181981 */ /* 0x000ee8000c1e1900 */
[----:B------:R-:W4:Y:S04]  /*05a0*/  @P2 LDG.E R26, desc[UR6][R14.64+0x38] ;  /* 0x000038060e1a2981 */ /* 0x000f28000c1e1900 */
[----:B------:R-:W4:Y:S04]  /*05b0*/  @P3 LDG.E R28, desc[UR6][R14.64+0x4c] ;  /* 0x00004c060e1c3981 */ /* 0x000f28000c1e1900 */
[----:B------:R-:W4:Y:S04]  /*05c0*/  @!P0 LDG.E R21, desc[UR6][R14.64+0x4] ;  /* 0x000004060e158981 */ /* 0x000f28000c1e1900 */
[----:B------:R-:W4:Y:S01]  /*05d0*/  @P1 LDG.E R25, desc[UR6][R14.64+0x20] ;  /* 0x000020060e191981 */ /* 0x000f22000c1e1900 */
[----:B--2---:R-:W-:-:S03]  /*05e0*/  @!P0 LOP3.LUT R3, R3, R22, RZ, 0x3c, !PT ;  /* 0x0000001603038212 */ /* 0x004fc600078e3cff */
[----:B------:R-:W2:Y:S01]  /*05f0*/  @!P0 LDG.E R22, desc[UR6][R14.64] ;  /* 0x000000060e168981 */ /* 0x000ea2000c1e1900 */
[----:B---3--:R-:W-:-:S03]  /*0600*/  @P1 LOP3.LUT R3, R3, R24, RZ, 0x3c, !PT ;  /* 0x0000001803031212 */ /* 0x008fc600078e3cff */
[----:B------:R-:W3:Y:S01]  /*0610*/  @P4 LDG.E R24, desc[UR6][R14.64+0x60] ;  /* 0x000060060e184981 */ /* 0x000ee2000c1e1900 */
[----:B----4-:R-:W-:-:S03]  /*0620*/  @P2 LOP3.LUT R3, R3, R26, RZ, 0x3c, !PT ;  /* 0x0000001a03032212 */ /* 0x010fc600078e3cff */
[----:B------:R-:W4:Y:S01]  /*0630*/  @P5 LDG.E R26, desc[UR6][R14.64+0x74] ;  /* 0x000074060e1a5981 */ /* 0x000f22000c1e1900 */
[----:B------:R-:W-:Y:S02]  /*0640*/  @P3 LOP3.LUT R3, R3, R28, RZ, 0x3c, !PT ;  /* 0x0000001c03033212 */ /* 0x000fe400078e3cff */
[----:B------:R-:W-:Y:S02]  /*0650*/  @!P0 LOP3.LUT R4, R4, R21, RZ, 0x3c, !PT ;  /* 0x0000001504048212 */ /* 0x000fe400078e3cff */
[----:B------:R-:W4:Y:S01]  /*0660*/  @!P0 LDG.E R21, desc[UR6][R14.64+0xc] ;  /* 0x00000c060e158981 */ /* 0x000f22000c1e1900 */
[----:B--2---:R-:W-:-:S03]  /*0670*/  @!P0 LOP3.LUT R7, R7, R22, RZ, 0x3c, !PT ;  /* 0x0000001607078212 */ /* 0x004fc600078e3cff */
[----:B------:R-:W2:Y:S01]  /*0680*/  @!P0 LDG.E R22, desc[UR6][R14.64+0x8] ;  /* 0x000008060e168981 */ /* 0x000ea2000c1e1900 */
[----:B---3--:R-:W-:-:S03]  /*0690*/  @P4 LOP3.LUT R3, R3, R24, RZ, 0x3c, !PT ;  /* 0x0000001803034212 */ /* 0x008fc600078e3cff */
[----:B------:R-:W3:Y:S01]  /*06a0*/  @P1 LDG.E R24, desc[UR6][R14.64+0x14] ;  /* 0x000014060e181981 */ /* 0x000ee2000c1e1900 */
[----:B----4-:R-:W-:-:S03]  /*06b0*/  @!P0 LOP3.LUT R2, R2, R21, RZ, 0x3c, !PT ;  /* 0x0000001502028212 */ /* 0x010fc600078e3cff */
[----:B------:R-:W4:Y:S01]  /*06c0*/  @P1 LDG.E R21, desc[UR6][R14.64+0x18] ;  /* 0x000018060e151981 */ /* 0x000f22000c1e1900 */
[----:B--2---:R-:W-:-:S03]  /*06d0*/  @!P0 LOP3.LUT R5, R5, R22, RZ, 0x3c, !PT ;  /* 0x0000001605058212 */ /* 0x004fc600078e3cff */
[----:B------:R-:W2:Y:S01]  /*06e0*/  @P1 LDG.E R22, desc[UR6][R14.64+0x1c] ;  /* 0x00001c060e161981 */ /* 0x000ea2000c1e1900 */
[----:B---3--:R-:W-:-:S03]  /*06f0*/  @P1 LOP3.LUT R7, R7, R24, RZ, 0x3c, !PT ;  /* 0x0000001807071212 */ /* 0x008fc600078e3cff */
[----:B------:R-:W3:Y:S01]  /*0700*/  @P2 LDG.E R24, desc[UR6][R14.64+0x28] ;  /* 0x000028060e182981 */ /* 0x000ee2000c1e1900 */
[----:B------:R-:W-:-:S03]  /*0710*/  @P1 LOP3.LUT R2, R2, R25, RZ, 0x3c, !PT ;  /* 0x0000001902021212 */ /* 0x000fc600078e3cff */
[----:B------:R-:W3:Y:S01]  /*0720*/  @P2 LDG.E R25, desc[UR6][R14.64+0x34] ;  /* 0x000034060e192981 */ /* 0x000ee2000c1e1900 */
[----:B----4-:R-:W-:-:S03]  /*0730*/  @P1 LOP3.LUT R4, R4, R21, RZ, 0x3c, !PT ;  /* 0x0000001504041212 */ /* 0x010fc600078e3cff */
[----:B------:R-:W4:Y:S01]  /*0740*/  @P2 LDG.E R21, desc[UR6][R14.64+0x2c] ;  /* 0x00002c060e152981 */ /* 0x000f22000c1e1900 */
[----:B--2---:R-:W-:-:S03]  /*0750*/  @P1 LOP3.LUT R5, R5, R22, RZ, 0x3c, !PT ;  /* 0x0000001605051212 */ /* 0x004fc600078e3cff */
        /* <DEDUP_REMOVED lines=27> */
[----:B------:R-:W-:Y:S02]  /*0910*/  LOP3.LUT P0, RZ, R23, 0x80, RZ, 0xc0, !PT ;  /* 0x0000008017ff7812 */ /* 0x000fe4000780c0ff */
[----:B------:R-:W-:Y:S02]  /*0920*/  @P5 LOP3.LUT R2, R2, R25, RZ, 0x3c, !PT ;  /* 0x0000001902025212 */ /* 0x000fe400078e3cff */
        /* <DEDUP_REMOVED lines=17> */
[----:B------:R-:W-:Y:S02]  /*0a40*/  @P6 LOP3.LUT R3, R3, R26, RZ, 0x3c, !PT ;  /* 0x0000001a03036212 */ /* 0x000fe400078e3cff */
[----:B------:R-:W-:Y:S02]  /*0a50*/  @P0 LOP3.LUT R2, R2, R25, RZ, 0x3c, !PT ;  /* 0x0000001902020212 */ /* 0x000fe400078e3cff */
[----:B----4-:R-:W-:Y:S02]  /*0a60*/  @P0 LOP3.LUT R4, R4, R21, RZ, 0x3c, !PT ;  /* 0x0000001504040212 */ /* 0x010fe400078e3cff */
[----:B--2---:R-:W-:Y:S02]  /*0a70*/  @P0 LOP3.LUT R5, R5, R22, RZ, 0x3c, !PT ;  /* 0x0000001605050212 */ /* 0x004fe400078e3cff */
[----:B---3--:R-:W-:Y:S02]  /*0a80*/  @P0 LOP3.LUT R3, R3, R24, RZ, 0x3c, !PT ;  /* 0x0000001803030212 */ /* 0x008fe400078e3cff */
[----:B------:R-:W-:-:S13]  /*0a90*/  R2P PR, R23.B1, 0x7f ;  /* 0x0000007f17007804 */ /* 0x000fda0000001000 */
[----:B------:R-:W2:Y:S04]  /*0aa0*/  @P0 LDG.E R22, desc[UR6][R14.64+0xa0] ;  /* 0x0000a0060e160981 */ /* 0x000ea8000c1e1900 */
[----:B------:R-:W3:Y:S04]  /*0ab0*/  @P0 LDG.E R21, desc[UR6][R14.64+0xa4] ;  /* 0x0000a4060e150981 */ /* 0x000ee8000c1e1900 */
[----:B------:R-:W4:Y:S04]  /*0ac0*/  @P0 LDG.E R24, desc[UR6][R14.64+0xb0] ;  /* 0x0000b0060e180981 */ /* 0x000f28000c1e1900 */
[----:B------:R-:W4:Y:S04]  /*0ad0*/  @P0 LDG.E R25, desc[UR6][R14.64+0xac] ;  /* 0x0000ac060e190981 */ /* 0x000f28000c1e1900 */
[----:B------:R-:W4:Y:S01]  /*0ae0*/  @P2 LDG.E R26, desc[UR6][R14.64+0xd0] ;  /* 0x0000d0060e1a2981 */ /* 0x000f22000c1e1900 */
[----:B--2---:R-:W-:-:S03]  /*0af0*/  @P0 LOP3.LUT R7, R7, R22, RZ, 0x3c, !PT ;  /* 0x0000001607070212 */ /* 0x004fc600078e3cff */
[----:B------:R-:W2:Y:S01]  /*0b00*/  @P0 LDG.E R22, desc[UR6][R14.64+0xa8] ;  /* 0x0000a8060e160981 */ /* 0x000ea2000c1e1900 */
[----:B---3--:R-:W-:-:S03]  /*0b10*/  @P0 LOP3.LUT R4, R4, R21, RZ, 0x3c, !PT ;  /* 0x0000001504040212 */ /* 0x008fc600078e3cff */
[----:B------:R-:W3:Y:S01]  /*0b20*/  @P1 LDG.E R21, desc[UR6][R14.64+0xb8] ;  /* 0x0000b8060e151981 */ /* 0x000ee2000c1e1900 */
[----:B----4-:R-:W-:-:S03]  /*0b30*/  @P0 LOP3.LUT R3, R3, R24, RZ, 0x3c, !PT ;  /* 0x0000001803030212 */ /* 0x010fc600078e3cff */
[----:B------:R-:W4:Y:S01]  /*0b40*/  @P1 LDG.E R24, desc[UR6][R14.64+0xbc] ;  /* 0x0000bc060e181981 */ /* 0x000f22000c1e1900 */
[----:B--2---:R-:W-:-:S03]  /*0b50*/  @P0 LOP3.LUT R5, R5, R22, RZ, 0x3c, !PT ;  /* 0x0000001605050212 */ /* 0x004fc600078e3cff */
[----:B------:R-:W2:Y:S01]  /*0b60*/  @P1 LDG.E R22, desc[UR6][R14.64+0xb4] ;  /* 0x0000b4060e161981 */ /* 0x000ea2000c1e1900 */
[----:B------:R-:W-:-:S03]  /*0b70*/  @P0 LOP3.LUT R2, R2, R25, RZ, 0x3c, !PT ;  /* 0x0000001902020212 */ /* 0x000fc600078e3cff */
[----:B------:R-:W2:Y:S01]  /*0b80*/  @P1 LDG.E R25, desc[UR6][R14.64+0xc0] ;  /* 0x0000c0060e191981 */ /* 0x000ea2000c1e1900 */
[----:B------:R-:W-:Y:S02]  /*0b90*/  LOP3.LUT P0, RZ, R23, 0x8000, RZ, 0xc0, !PT ;  /* 0x0000800017ff7812 */ /* 0x000fe4000780c0ff */
[----:B---3--:R-:W-:Y:S01]  /*0ba0*/  @P1 LOP3.LUT R4, R4, R21, RZ, 0x3c, !PT ;  /* 0x0000001504041212 */ /* 0x008fe200078e3cff */
[----:B------:R-:W3:Y:S01]  /*0bb0*/  @P2 LDG.E R23, desc[UR6][R14.64+0xd4] ;  /* 0x0000d4060e172981 */ /* 0x000ee2000c1e1900 */
[----:B----4-:R-:W-:-:S03]  /*0bc0*/  @P1 LOP3.LUT R5, R5, R24, RZ, 0x3c, !PT ;  /* 0x0000001805051212 */ /* 0x010fc600078e3cff */
[----:B------:R-:W4:Y:S04]  /*0bd0*/  @P2 LDG.E R24, desc[UR6][R14.64+0xc8] ;  /* 0x0000c8060e182981 */ /* 0x000f28000c1e1900 */
[----:B------:R-:W4:Y:S01]  /*0be0*/  @P2 LDG.E R21, desc[UR6][R14.64+0xcc] ;  /* 0x0000cc060e152981 */ /* 0x000f22000c1e1900 */
[----:B--2---:R-:W-:-:S03]  /*0bf0*/  @P1 LOP3.LUT R7, R7, R22, RZ, 0x3c, !PT ;  /* 0x0000001607071212 */ /* 0x004fc600078e3cff */
[----:B------:R-:W2:Y:S04]  /*0c00*/  @P0 LDG.E R28, desc[UR6][R14.64+0x13c] ;  /* 0x00013c060e1c0981 */ /* 0x000ea8000c1e1900 */
[----:B------:R-:W2:Y:S01]  /*0c10*/  @P1 LDG.E R22, desc[UR6][R14.64+0xc4] ;  /* 0x0000c4060e161981 */ /* 0x000ea2000c1e1900 */
[----:B------:R-:W-:Y:S02]  /*0c20*/  @P1 LOP3.LUT R2, R2, R25, RZ, 0x3c, !PT ;  /* 0x0000001902021212 */ /* 0x000fe400078e3cff */
[----:B------:R-:W-:Y:S02]  /*0c30*/  @P2 LOP3.LUT R5, R5, R26, RZ, 0x3c, !PT ;  /* 0x0000001a05052212 */ /* 0x000fe400078e3cff */
[----:B---3--:R-:W-:Y:S01]  /*0c40*/  @P2 LOP3.LUT R2, R2, R23, RZ, 0x3c, !PT ;  /* 0x0000001702022212 */ /* 0x008fe200078e3cff */
[----:B------:R-:W3:Y:S01]  /*0c50*/  @P3 LDG.E R26, desc[UR6][R14.64+0xe4] ;  /* 0x0000e4060e1a3981 */ /* 0x000ee2000c1e1900 */
[----:B----4-:R-:W-:-:S03]  /*0c60*/  @P2 LOP3.LUT R7, R7, R24, RZ, 0x3c, !PT ;  /* 0x0000001807072212 */ /* 0x010fc600078e3cff */
[----:B------:R-:W4:Y:S01]  /*0c70*/  @P3 LDG.E R24, desc[UR6][R14.64+0xdc] ;  /* 0x0000dc060e183981 */ /* 0x000f22000c1e1900 */
[----:B------:R-:W-:-:S03]  /*0c80*/  @P2 LOP3.LUT R4, R4, R21, RZ, 0x3c, !PT ;  /* 0x0000001504042212 */ /* 0x000fc600078e3cff */
        /* <DEDUP_REMOVED lines=8> */
[----:B------:R-:W-:-:S03]  /*0d10*/  @P3 LOP3.LUT R4, R4, R21, RZ, 0x3c, !PT ;  /* 0x0000001504043212 */ /* 0x000fc600078e3cff */
[----:B------:R-:W4:Y:S01]  /*0d20*/  @P4 LDG.E R21, desc[UR6][R14.64+0xf4] ;  /* 0x0000f4060e154981 */ /* 0x000f22000c1e1900 */
[----:B------:R-:W-:-:S03]  /*0d30*/  @P3 LOP3.LUT R2, R2, R23, RZ, 0x3c, !PT ;  /* 0x0000001702023212 */ /* 0x000fc600078e3cff */
        /* <DEDUP_REMOVED lines=33> */
[----:B------:R-:W-:-:S04]  /*0f50*/  UIADD3 UR4, UPT, UPT, UR4, 0x10, URZ ;  /* 0x0000001004047890 */ /* 0x000fc8000fffe0ff */
[----:B------:R-:W-:Y:S01]  /*0f60*/  UISETP.NE.AND UP0, UPT, UR4, 0x20, UPT ;  /* 0x000000200400788c */ /* 0x000fe2000bf05270 */
[----:B---3--:R-:W-:Y:S02]  /*0f70*/  @P0 LOP3.LUT R5, R5, R26, RZ, 0x3c, !PT ;  /* 0x0000001a05050212 */ /* 0x008fe400078e3cff */
[----:B----4-:R-:W-:Y:S02]  /*0f80*/  @P0 LOP3.LUT R7, R7, R24, RZ, 0x3c, !PT ;  /* 0x0000001807070212 */ /* 0x010fe400078e3cff */
[----:B------:R-:W-:Y:S02]  /*0f90*/  @P0 LOP3.LUT R4, R4, R21, RZ, 0x3c, !PT ;  /* 0x0000001504040212 */ /* 0x000fe400078e3cff */
[----:B------:R-:W-:Y:S02]  /*0fa0*/  @P0 LOP3.LUT R2, R2, R23, RZ, 0x3c, !PT ;  /* 0x0000001702020212 */ /* 0x000fe400078e3cff */
[----:B--2---:R-:W-:-:S04]  /*0fb0*/  @P6 LOP3.LUT R3, R3, R22, RZ, 0x3c, !PT ;  /* 0x0000001603036212 */ /* 0x004fc800078e3cff */
[----:B------:R-:W-:Y:S01]  /*0fc0*/  @P0 LOP3.LUT R3, R3, R28, RZ, 0x3c, !PT ;  /* 0x0000001c03030212 */ /* 0x000fe200078e3cff */
[----:B------:R-:W-:Y:S06]  /*0fd0*/  BRA.U UP0, `(.L_x_6) ;  /* 0xfffffff5004c7547 */ /* 0x000fec000b83ffff */
[----:B------:R-:W-:-:S05]  /*0fe0*/  VIADD R16, R16, 0x1 ;  /* 0x0000000110107836 */ /* 0x000fca0000000000 */
[----:B------:R-:W-:-:S13]  /*0ff0*/  ISETP.NE.AND P0, PT, R16, 0x5, PT ;  /* 0x000000051000780c */ /* 0x000fda0003f05270 */
[----:B------:R-:W-:Y:S05]  /*1000*/  @P0 BRA `(.L_x_7) ;  /* 0xfffffff400300947 */ /* 0x000fea000383ffff */
[----:B------:R0:W-:Y:S01]  /*1010*/  STL [R1+0x4], R7 ;  /* 0x0000040701007387 */ /* 0x0001e20000100800 */
[----:B------:R-:W-:-:S03]  /*1020*/  ISETP.NE.U32.AND P0, PT, R20, 0x1, PT ;  /* 0x000000011400780c */ /* 0x000fc60003f05070 */
[----:B------:R0:W-:Y:S01]  /*1030*/  STL.64 [R1+0x8], R4 ;  /* 0x0000080401007387 */ /* 0x0001e20000100a00 */
[----:B------:R-:W-:-:S03]  /*1040*/  ISETP.NE.AND.EX P0, PT, RZ, RZ, PT, P0 ;  /* 0x000000ffff00720c */ /* 0x000fc60003f05300 */
[----:B------:R0:W-:Y:S10]  /*1050*/  STL.64 [R1+0x10], R2 ;  /* 0x0000100201007387 */ /* 0x0001f40000100a00 */
[----:B------:R-:W-:Y:S05]  /*1060*/  @!P0 BRA `(.L_x_5) ;  /* 0x0000001800048947 */ /* 0x000fea0003800000 */
[----:B------:R-:W-:Y:S01]  /*1070*/  UMOV UR4, URZ ;  /* 0x000000ff00047c82 */ /* 0x000fe20008000000 */
[----:B------:R-:W-:Y:S01]  /*1080*/  UMOV UR5, URZ ;  /* 0x000000ff00057c82 */ /* 0x000fe20008000000 */
[----:B------:R-:W-:Y:S02]  /*1090*/  IMAD.MOV.U32 R16, RZ, RZ, RZ ;  /* 0x000000ffff107224 */ /* 0x000fe400078e00ff */
[----:B0-----:R-:W-:Y:S02]  /*10a0*/  IMAD.MOV.U32 R7, RZ, RZ, RZ ;  /* 0x000000ffff077224 */ /* 0x001fe400078e00ff */
[----:B------:R-:W-:Y:S02]  /*10b0*/  IMAD.U32 R3, RZ, RZ, UR4 ;  /* 0x00000004ff037e24 */ /* 0x000fe4000f8e00ff */
[----:B------:R-:W-:Y:S02]  /*10c0*/  IMAD.U32 R2, RZ, RZ, UR5 ;  /* 0x00000005ff027e24 */ /* 0x000fe4000f8e00ff */
[----:B------:R-:W-:-:S02]  /*10d0*/  IMAD.U32 R5, RZ, RZ, UR4 ;  /* 0x00000004ff057e24 */ /* 0x000fc4000f8e00ff */
[----:B------:R-:W-:-:S07]  /*10e0*/  IMAD.U32 R4, RZ, RZ, UR5 ;  /* 0x00000005ff047e24 */ /* 0x000fce000f8e00ff */
.L_x_9:
[----:B------:R-:W-:-:S06]  /*10f0*/  IMAD R18, R16, 0x4, R1 ;  /* 0x0000000410127824 */ /* 0x000fcc00078e0201 */
[----:B------:R-:W5:Y:S01]  /*1100*/  LDL R18, [R18+0x4] ;  /* 0x0000040012127983 */ /* 0x000f620000100800 */
[----:B------:R-:W-:Y:S01]  /*1110*/  IMAD.SHL.U32 R19, R16, 0x20, RZ ;  /* 0x0000002010137824 */ /* 0x000fe200078e00ff */
[----:B------:R-:W-:-:S06]  /*1120*/  UMOV UR4, URZ ;  /* 0x000000ff00047c82 */ /* 0x000fcc0008000000 */
.L_x_8:
        /* <DEDUP_REMOVED lines=181> */
[----:B------:R-:W-:Y:S05]  /*1c80*/  @P0 BRA `(.L_x_5) ;  /* 0x0000000800fc0947 */ /* 0x000fea0003800000 */
[----:B------:R-:W-:Y:S01]  /*1c90*/  UMOV UR4, URZ ;  /* 0x000000ff00047c82 */ /* 0x000fe20008000000 */
[----:B------:R-:W-:Y:S01]  /*1ca0*/  UMOV UR5, URZ ;  /* 0x000000ff00057c82 */ /* 0x000fe20008000000 */
[----:B------:R-:W-:Y:S02]  /*1cb0*/  IMAD.MOV.U32 R16, RZ, RZ, RZ ;  /* 0x000000ffff107224 */ /* 0x000fe400078e00ff */
[----:B-1----:R-:W-:Y:S02]  /*1cc0*/  IMAD.MOV.U32 R7, RZ, RZ, RZ ;  /* 0x000000ffff077224 */ /* 0x002fe400078e00ff */
[----:B------:R-:W-:Y:S02]  /*1cd0*/  IMAD.U32 R3, RZ, RZ, UR4 ;  /* 0x00000004ff037e24 */ /* 0x000fe4000f8e00ff */
[----:B------:R-:W-:Y:S02]  /*1ce0*/  IMAD.U32 R2, RZ, RZ, UR5 ;  /* 0x00000005ff027e24 */ /* 0x000fe4000f8e00ff */
[----:B------:R-:W-:-:S02]  /*1cf0*/  IMAD.U32 R5, RZ, RZ, UR4 ;  /* 0x00000004ff057e24 */ /* 0x000fc4000f8e00ff */
[----:B------:R-:W-:-:S07]  /*1d00*/  IMAD.U32 R4, RZ, RZ, UR5 ;  /* 0x00000005ff047e24 */ /* 0x000fce000f8e00ff */
.L_x_11:
[----:B------:R-:W-:-:S06]  /*1d10*/  IMAD R18, R16, 0x4, R1 ;  /* 0x0000000410127824 */ /* 0x000fcc00078e0201 */
[----:B------:R-:W5:Y:S01]  /*1d20*/  LDL R18, [R18+0x4] ;  /* 0x0000040012127983 */ /* 0x000f620000100800 */
[----:B------:R-:W-:Y:S01]  /*1d30*/  IMAD.SHL.U32 R19, R16, 0x20, RZ ;  /* 0x0000002010137824 */ /* 0x000fe200078e00ff */
[----:B------:R-:W-:-:S06]  /*1d40*/  UMOV UR4, URZ ;  /* 0x000000ff00047c82 */ /* 0x000fcc0008000000 */
.L_x_10:
        /* <DEDUP_REMOVED lines=10> */
[----:B------:R-:W4:Y:S04]  /*1df0*/  @!P0 LDG.E R20, desc[UR6][R14.64] ;  /* 0x000000060e148981 */ /* 0x000f28000c1e1900 */
[----:B------:R-:W4:Y:S04]  /*1e00*/  @P3 LDG.E R21, desc[UR6][R14.64+0x4c] ;  /* 0x00004c060e153981 */ /* 0x000f28000c1e1900 */
[----:B------:R-:W4:Y:S04]  /*1e10*/  @!P0 LDG.E R23, desc[UR6][R14.64+0xc] ;  /* 0x00000c060e178981 */ /* 0x000f28000c1e1900 */
[----:B------:R-:W4:Y:S01]  /*1e20*/  @P4 LDG.E R25, desc[UR6][R14.64+0x54] ;  /* 0x000054060e194981 */ /* 0x000f22000c1e1900 */
[----:B--2---:R-:W-:-:S03]  /*1e30*/  @!P0 LOP3.LUT R3, R3, R22, RZ, 0x3c, !PT ;  /* 0x0000001603038212 */ /* 0x004fc600078e3cff */
[----:B------:R-:W2:Y:S01]  /*1e40*/  @P4 LDG.E R22, desc[UR6][R14.64+0x60] ;  /* 0x000060060e164981 */ /* 0x000ea2000c1e1900 */
[----:B---3--:R-:W-:-:S03]  /*1e50*/  @P1 LOP3.LUT R3, R3, R26, RZ, 0x3c, !PT ;  /* 0x0000001a03031212 */ /* 0x008fc600078e3cff */
[----:B------:R-:W3:Y:S01]  /*1e60*/  @P5 LDG.E R26, desc[UR6][R14.64+0x74] ;  /* 0x000074060e1a5981 */ /* 0x000ee2000c1e1900 */
[----:B----4-:R-:W-:Y:S02]  /*1e70*/  @P2 LOP3.LUT R3, R3, R28, RZ, 0x3c, !PT ;  /* 0x0000001c03032212 */ /* 0x010fe400078e3cff */
[----:B------:R-:W-:Y:S02]  /*1e80*/  @!P0 LOP3.LUT R7, R7, R20, RZ, 0x3c, !PT ;  /* 0x0000001407078212 */ /* 0x000fe400078e3cff */
[----:B------:R-:W4:Y:S01]  /*1e90*/  @!P0 LDG.E R20, desc[UR6][R14.64+0x8] ;  /* 0x000008060e148981 */ /* 0x000f22000c1e1900 */
[----:B------:R-:W-:-:S03]  /*1ea0*/  @P3 LOP3.LUT R3, R3, R21, RZ, 0x3c, !PT ;  /* 0x0000001503033212 */ /* 0x000fc600078e3cff */
[----:B------:R-:W3:Y:S01]  /*1eb0*/  @!P0 LDG.E R21, desc[UR6][R14.64+0x4] ;  /* 0x000004060e158981 */ /* 0x000ee2000c1e1900 */
[----:B------:R-:W-:-:S03]  /*1ec0*/  @!P0 LOP3.LUT R2, R2, R23, RZ, 0x3c, !PT ;  /* 0x0000001702028212 */ /* 0x000fc600078e3cff */
[----:B------:R-:W3:Y:S01]  /*1ed0*/  @P1 LDG.E R23, desc[UR6][R14.64+0x20] ;  /* 0x000020060e171981 */ /* 0x000ee2000c1e1900 */
[----:B--2---:R-:W-:-:S03]  /*1ee0*/  @P4 LOP3.LUT R3, R3, R22, RZ, 0x3c, !PT ;  /* 0x0000001603034212 */ /* 0x004fc600078e3cff */
[----:B------:R-:W2:Y:S01]  /*1ef0*/  @P1 LDG.E R22, desc[UR6][R14.64+0x1c] ;  /* 0x00001c060e161981 */ /* 0x000ea2000c1e1900 */
[----:B----4-:R-:W-:-:S03]  /*1f00*/  @!P0 LOP3.LUT R5, R5, R20, RZ, 0x3c, !PT ;  /* 0x0000001405058212 */ /* 0x010fc600078e3cff */
[----:B------:R-:W4:Y:S01]  /*1f10*/  @P1 LDG.E R20, desc[UR6][R14.64+0x14] ;  /* 0x000014060e141981 */ /* 0x000f22000c1e1900 */
[----:B---3--:R-:W-:-:S03]  /*1f20*/  @!P0 LOP3.LUT R4, R4, R21, RZ, 0x3c, !PT ;  /* 0x0000001504048212 */ /* 0x008fc600078e3cff */
[----:B------:R-:W3:Y:S01]  /*1f30*/  @P1 LDG.E R21, desc[UR6][R14.64+0x18] ;  /* 0x000018060e151981 */ /* 0x000ee2000c1e1900 */
[----:B------:R-:W-:-:S03]  /*1f40*/  @P5 LOP3.LUT R3, R3, R26, RZ, 0x3c, !PT ;  /* 0x0000001a03035212 */ /* 0x000fc600078e3cff */
[----:B------:R-:W3:Y:S01]  /*1f50*/  @P6 LDG.E R26, desc[UR6][R14.64+0x88] ;  /* 0x000088060e1a6981 */ /* 0x000ee2000c1e1900 */
[----:B------:R-:W-:-:S03]  /*1f60*/  @P1 LOP3.LUT R2, R2, R23, RZ, 0x3c, !PT ;  /* 0x0000001702021212 */ /* 0x000fc600078e3cff */
[----:B------:R-:W3:Y:S01]  /*1f70*/  @P2 LDG.E R23, desc[UR6][R14.64+0x34] ;  /* 0x000034060e172981 */ /* 0x000ee2000c1e1900 */
[----:B--2---:R-:W-:-:S03]  /*1f80*/  @P1 LOP3.LUT R5, R5, R22, RZ, 0x3c, !PT ;  /* 0x0000001605051212 */ /* 0x004fc600078e3cff */
[----:B------:R-:W2:Y:S01]  /*1f90*/  @P2 LDG.E R22, desc[UR6][R14.64+0x30] ;  /* 0x000030060e162981 */ /* 0x000ea2000c1e1900 */
[----:B----4-:R-:W-:-:S03]  /*1fa0*/  @P1 LOP3.LUT R7, R7, R20, RZ, 0x3c, !PT ;  /* 0x0000001407071212 */ /* 0x010fc600078e3cff */
[----:B------:R-:W4:Y:S01]  /*1fb0*/  @P2 LDG.E R20, desc[UR6][R14.64+0x28] ;  /* 0x000028060e142981 */ /* 0x000f22000c1e1900 */
[----:B---3--:R-:W-:-:S03]  /*1fc0*/  @P1 LOP3.LUT R4, R4, R21, RZ, 0x3c, !PT ;  /* 0x0000001504041212 */ /* 0x008fc600078e3cff */
        /* <DEDUP_REMOVED lines=21> */
[----:B------:R-:W-:Y:S02]  /*2120*/  @P4 LOP3.LUT R4, R4, R25, RZ, 0x3c, !PT ;  /* 0x0000001904044212 */ /* 0x000fe400078e3cff */
[----:B------:R-:W-:Y:S01]  /*2130*/  LOP3.LUT P0, RZ, R24, 0x80, RZ, 0xc0, !PT ;  /* 0x0000008018ff7812 */ /* 0x000fe2000780c0ff */
        /* <DEDUP_REMOVED lines=20> */
[----:B------:R-:W-:Y:S02]  /*2280*/  @P0 LOP3.LUT R3, R3, R26, RZ, 0x3c, !PT ;  /* 0x0000001a03030212 */ /* 0x000fe400078e3cff */
[----:B------:R-:W-:Y:S02]  /*2290*/  @P0 LOP3.LUT R2, R2, R23, RZ, 0x3c, !PT ;  /* 0x0000001702020212 */ /* 0x000fe400078e3cff */
[----:B--2---:R-:W-:Y:S02]  /*22a0*/  @P0 LOP3.LUT R5, R5, R22, RZ, 0x3c, !PT ;  /* 0x0000001605050212 */ /* 0x004fe400078e3cff */
[----:B----4-:R-:W-:Y:S02]  /*22b0*/  @P0 LOP3.LUT R7, R7, R20, RZ, 0x3c, !PT ;  /* 0x0000001407070212 */ /* 0x010fe400078e3cff */
[----:B---3--:R-:W-:-:S02]  /*22c0*/  @P0 LOP3.LUT R4, R4, R21, RZ, 0x3c, !PT ;  /* 0x0000001504040212 */ /* 0x008fc400078e3cff */
[----:B------:R-:W-:-:S13]  /*22d0*/  R2P PR, R24.B1, 0x7f ;  /* 0x0000007f18007804 */ /* 0x000fda0000001000 */
[----:B------:R-:W2:Y:S04]  /*22e0*/  @P0 LDG.E R20, desc[UR6][R14.64+0xa0] ;  /* 0x0000a0060e140981 */ /* 0x000ea8000c1e1900 */
[----:B------:R-:W3:Y:S04]  /*22f0*/  @P0 LDG.E R22, desc[UR6][R14.64+0xa8] ;  /* 0x0000a8060e160981 */ /* 0x000ee8000c1e1900 */
[----:B------:R-:W4:Y:S04]  /*2300*/  @P0 LDG.E R21, desc[UR6][R14.64+0xa4] ;  /* 0x0000a4060e150981 */ /* 0x000f28000c1e1900 */
        /* <DEDUP_REMOVED lines=13> */
[----:B--2---:R-:W-:Y:S02]  /*23e0*/  @P0 LOP3.LUT R3, R3, R20, RZ, 0x3c, !PT ;  /* 0x0000001403030212 */ /* 0x004fe400078e3cff */
[----:B------:R-:W-:Y:S01]  /*23f0*/  LOP3.LUT P0, RZ, R24, 0x8000, RZ, 0xc0, !PT ;  /* 0x0000800018ff7812 */ /* 0x000fe2000780c0ff */
[----:B------:R-:W2:Y:S01]  /*2400*/  @P2 LDG.E R20, desc[UR6][R14.64+0xd8] ;  /* 0x0000d8060e142981 */ /* 0x000ea2000c1e1900 */
[----:B---3--:R-:W-:-:S03]  /*2410*/  @P1 LOP3.LUT R7, R7, R22, RZ, 0x3c, !PT ;  /* 0x0000001607071212 */ /* 0x008fc600078e3cff */
[----:B------:R-:W3:Y:S04]  /*2420*/  @P1 LDG.E R22, desc[UR6][R14.64+0xc4] ;  /* 0x0000c4060e161981 */ /* 0x000ee8000c1e1900 */
[----:B------:R-:W2:Y:S01]  /*2430*/  @P2 LDG.E R24, desc[UR6][R14.64+0xc8] ;  /* 0x0000c8060e182981 */ /* 0x000ea2000c1e1900 */
[----:B------:R-:W-:Y:S02]  /*2440*/  @P1 LOP3.LUT R4, R4, R25, RZ, 0x3c, !PT ;  /* 0x0000001904041212 */ /* 0x000fe400078e3cff */
[----:B----4-:R-:W-:Y:S01]  /*2450*/  @P1 LOP3.LUT R2, R2, R21, RZ, 0x3c, !PT ;  /* 0x0000001502021212 */ /* 0x010fe200078e3cff */
[----:B------:R-:W4:Y:S01]  /*2460*/  @P2 LDG.E R25, desc[UR6][R14.64+0xd4] ;  /* 0x0000d4060e192981 */ /* 0x000f22000c1e1900 */
[----:B------:R-:W-:-:S03]  /*2470*/  @P2 LOP3.LUT R4, R4, R23, RZ, 0x3c, !PT ;  /* 0x0000001704042212 */ /* 0x000fc600078e3cff */
[----:B------:R-:W4:Y:S01]  /*2480*/  @P3 LDG.E R21, desc[UR6][R14.64+0xe0] ;  /* 0x0000e0060e153981 */ /* 0x000f22000c1e1900 */
[----:B------:R-:W-:-:S03]  /*2490*/  @P2 LOP3.LUT R5, R5, R26, RZ, 0x3c, !PT ;  /* 0x0000001a05052212 */ /* 0x000fc600078e3cff */
[----:B------:R-:W4:Y:S04]  /*24a0*/  @P3 LDG.E R23, desc[UR6][R14.64+0xe8] ;  /* 0x0000e8060e173981 */ /* 0x000f28000c1e1900 */
[----:B------:R-:W4:Y:S01]  /*24b0*/  @P3 LDG.E R26, desc[UR6][R14.64+0xec] ;  /* 0x0000ec060e1a3981 */ /* 0x000f22000c1e1900 */
[----:B---3--:R-:W-:-:S03]  /*24c0*/  @P1 LOP3.LUT R3, R3, R22, RZ, 0x3c, !PT ;  /* 0x0000001603031212 */ /* 0x008fc600078e3cff */
[----:B------:R-:W3:Y:S01]  /*24d0*/  @P3 LDG.E R22, desc[UR6][R14.64+0xdc] ;  /* 0x0000dc060e163981 */ /* 0x000ee2000c1e1900 */
[----:B--2---:R-:W-:-:S03]  /*24e0*/  @P2 LOP3.LUT R7, R7, R24, RZ, 0x3c, !PT ;  /* 0x0000001807072212 */ /* 0x004fc600078e3cff */
[----:B------:R-:W2:Y:S01]  /*24f0*/  @P3 LDG.E R24, desc[UR6][R14.64+0xe4] ;  /* 0x0000e4060e183981 */ /* 0x000ea2000c1e1900 */
[----:B------:R-:W-:Y:S02]  /*2500*/  @P2 LOP3.LUT R3, R3, R20, RZ, 0x3c, !PT ;  /* 0x0000001403032212 */ /* 0x000fe400078e3cff */
[----:B----4-:R-:W-:Y:S01]  /*2510*/  @P2 LOP3.LUT R2, R2, R25, RZ, 0x3c, !PT ;  /* 0x0000001902022212 */ /* 0x010fe200078e3cff */
[----:B------:R-:W4:Y:S01]  /*2520*/  @P4 LDG.E R20, desc[UR6][R14.64+0xf0] ;  /* 0x0000f0060e144981 */ /* 0x000f22000c1e1900 */
[----:B------:R-:W-:-:S03]  /*2530*/  @P3 LOP3.LUT R4, R4, R21, RZ, 0x3c, !PT ;  /* 0x0000001504043212 */ /* 0x000fc600078e3cff */
        /* <DEDUP_REMOVED lines=10> */
[----:B----4-:R-:W-:-:S03]  /*25e0*/  @P4 LOP3.LUT R7, R7, R20, RZ, 0x3c, !PT ;  /* 0x0000001407074212 */ /* 0x010fc600078e3cff */
[----:B------:R-:W4:Y:S01]  /*25f0*/  @P5 LDG.E R20, desc[UR6][R14.64+0x10c] ;  /* 0x00010c060e145981 */ /* 0x000f22000c1e1900 */
[----:B------:R-:W-:-:S03]  /*2600*/  @P4 LOP3.LUT R4, R4, R21, RZ, 0x3c, !PT ;  /* 0x0000001504044212 */ /* 0x000fc600078e3cff */
[----:B------:R-:W4:Y:S01]  /*2610*/  @P5 LDG.E R21, desc[UR6][R14.64+0x110] ;  /* 0x000110060e155981 */ /* 0x000f22000c1e1900 */
[----:B------:R-:W-:-:S03]  /*2620*/  @P4 LOP3.LUT R2, R2, R23, RZ, 0x3c, !PT ;  /* 0x0000001702024212 */ /* 0x000fc600078e3cff */
[----:B------:R-:W4:Y:S01]  /*2630*/  @P6 LDG.E R23, desc[UR6][R14.64+0x11c] ;  /* 0x00011c060e176981 */ /* 0x000f22000c1e1900 */
[----:B------:R-:W-:-:S03]  /*2640*/  @P5 LOP3.LUT R7, R7, R26, RZ, 0x3c, !PT ;  /* 0x0000001a07075212 */ /* 0x000fc600078e3cff */
        /* <DEDUP_REMOVED lines=9> */
[----:B------:R-:W4:Y:S04]  /*26e0*/  @P6 LDG.E R21, desc[UR6][R14.64+0x124] ;  /* 0x000124060e156981 */ /* 0x000f28000c1e1900 */
[----:B------:R-:W4:Y:S01]  /*26f0*/  @P6 LDG.E R20, desc[UR6][R14.64+0x128] ;  /* 0x000128060e146981 */ /* 0x000f22000c1e1900 */
[----:B------:R-:W-:Y:S02]  /*2700*/  @P6 LOP3.LUT R4, R4, R23, RZ, 0x3c, !PT ;  /* 0x0000001704046212 */ /* 0x000fe400078e3cff */
[----:B------:R-:W-:Y:S01]  /*2710*/  @P6 LOP3.LUT R5, R5, R26, RZ, 0x3c, !PT ;  /* 0x0000001a05056212 */ /* 0x000fe200078e3cff */
[----:B------:R-:W4:Y:S04]  /*2720*/  @P0 LDG.E R23, desc[UR6][R14.64+0x130] ;  /* 0x000130060e170981 */ /* 0x000f28000c1e1900 */
[----:B------:R-:W4:Y:S01]  /*2730*/  @P0 LDG.E R26, desc[UR6][R14.64+0x13c] ;  /* 0x00013c060e1a0981 */ /* 0x000f22000c1e1900 */
[----:B---3--:R-:W-:-:S03]  /*2740*/  @P5 LOP3.LUT R3, R3, R22, RZ, 0x3c, !PT ;  /* 0x0000001603035212 */ /* 0x008fc600078e3cff */
[----:B------:R-:W3:Y:S01]  /*2750*/  @P0 LDG.E R22, desc[UR6][R14.64+0x12c] ;  /* 0x00012c060e160981 */ /* 0x000ee2000c1e1900 */
[----:B--2---:R-:W-:-:S03]  /*2760*/  @P6 LOP3.LUT R7, R7, R24, RZ, 0x3c, !PT ;  /* 0x0000001807076212 */ /* 0x004fc600078e3cff */
[----:B------:R-:W2:Y:S01]  /*2770*/  @P0 LDG.E R24, desc[UR6][R14.64+0x134] ;  /* 0x000134060e180981 */ /* 0x000ea2000c1e1900 */
[----:B------:R-:W-:-:S04]  /*2780*/  UIADD3 UR4, UPT, UPT, UR4, 0x10, URZ ;  /* 0x0000001004047890 */ /* 0x000fc8000fffe0ff */
[----:B------:R-:W-:Y:S01]  /*2790*/  UISETP.NE.AND UP0, UPT, UR4, 0x20, UPT ;  /* 0x000000200400788c */ /* 0x000fe2000bf05270 */
[----:B----4-:R-:W-:Y:S02]  /*27a0*/  @P6 LOP3.LUT R2, R2, R21, RZ, 0x3c, !PT ;  /* 0x0000001502026212 */ /* 0x010fe400078e3cff */
[----:B------:R-:W-:Y:S02]  /*27b0*/  @P6 LOP3.LUT R3, R3, R20, RZ, 0x3c, !PT ;  /* 0x0000001403036212 */ /* 0x000fe400078e3cff */
[----:B------:R-:W-:Y:S02]  /*27c0*/  @P0 LOP3.LUT R2, R2, R25, RZ, 0x3c, !PT ;  /* 0x0000001902020212 */ /* 0x000fe400078e3cff */
[----:B------:R-:W-:Y:S02]  /*27d0*/  @P0 LOP3.LUT R4, R4, R23, RZ, 0x3c, !PT ;  /* 0x0000001704040212 */ /* 0x000fe400078e3cff */
[----:B------:R-:W-:Y:S02]  /*27e0*/  @P0 LOP3.LUT R3, R3, R26, RZ, 0x3c, !PT ;  /* 0x0000001a03030212 */ /* 0x000fe400078e3cff */
[----:B---3--:R-:W-:-:S02]  /*27f0*/  @P0 LOP3.LUT R7, R7, R22, RZ, 0x3c, !PT ;  /* 0x0000001607070212 */ /* 0x008fc400078e3cff */
[----:B--2---:R-:W-:Y:S01]  /*2800*/  @P0 LOP3.LUT R5, R5, R24, RZ, 0x3c, !PT ;  /* 0x0000001805050212 */ /* 0x004fe200078e3cff */
[----:B------:R-:W-:Y:S06]  /*2810*/  BRA.U UP0, `(.L_x_10) ;  /* 0xfffffff5004c7547 */ /* 0x000fec000b83ffff */
[----:B------:R-:W-:-:S05]  /*2820*/  VIADD R16, R16, 0x1 ;  /* 0x0000000110107836 */ /* 0x000fca0000000000 */
[----:B------:R-:W-:-:S13]  /*2830*/  ISETP.NE.AND P0, PT, R16, 0x5, PT ;  /* 0x000000051000780c */ /* 0x000fda0003f05270 */
[----:B------:R-:W-:Y:S05]  /*2840*/  @P0 BRA `(.L_x_11) ;  /* 0xfffffff400300947 */ /* 0x000fea000383ffff */
[----:B------:R2:W-:Y:S04]  /*2850*/  STL [R1+0x4], R7 ;  /* 0x0000040701007387 */ /* 0x0005e80000100800 */
[----:B------:R2:W-:Y:S04]  /*2860*/  STL.64 [R1+0x8], R4 ;  /* 0x0000080401007387 */ /* 0x0005e80000100a00 */
[----:B------:R2:W-:Y:S02]  /*2870*/  STL.64 [R1+0x10], R2 ;  /* 0x0000100201007387 */ /* 0x0005e40000100a00 */
.L_x_5:
[----:B------:R-:W-:Y:S05]  /*2880*/  BSYNC.RECONVERGENT B1 ;  /* 0x0000000000017941 */ /* 0x000fea0003800200 */
.L_x_4:
[C---:B------:R-:W-:Y:S01]  /*2890*/  ISETP.GT.U32.AND P0, PT, R6.reuse, 0x3, PT ;  /* 0x000000030600780c */ /* 0x040fe20003f04070 */
[----:B------:R-:W-:Y:S01]  /*28a0*/  VIADD R9, R9, 0x1 ;  /* 0x0000000109097836 */ /* 0x000fe20000000000 */
[--C-:B------:R-:W-:Y:S02]  /*28b0*/  SHF.R.U64 R6, R6, 0x2, R17.reuse ;  /* 0x0000000206067819 */ /* 0x100fe40000001211 */
[----:B------:R-:W-:Y:S02]  /*28c0*/  ISETP.GT.U32.AND.EX P0, PT, R17, RZ, PT, P0 ;  /* 0x000000ff1100720c */ /* 0x000fe40003f04100 */
[----:B------:R-:W-:-:S11]  /*28d0*/  SHF.R.U32.HI R17, RZ, 0x2, R17 ;  /* 0x00000002ff117819 */ /* 0x000fd60000011611 */
[----:B------:R-:W-:Y:S05]  /*28e0*/  @P0 BRA `(.L_x_12) ;  /* 0xffffffd800cc0947 */ /* 0x000fea000383ffff */
.L_x_3:
[----:B------:R-:W-:Y:S05]  /*28f0*/  BSYNC.RECONVERGENT B0 ;  /* 0x0000000000007941 */ /* 0x000fea0003800200 */
.L_x_2:
[----:B------:R-:W-:Y:S02]  /*2900*/  ISETP.GE.U32.AND P0, PT, R12, 0x1, PT ;  /* 0x000000010c00780c */ /* 0x000fe40003f06070 */
[----:B------:R-:W-:Y:S02]  /*2910*/  CS2R R22, SRZ ;  /* 0x0000000000167805 */ /* 0x000fe4000001ff00 */
[----:B------:R-:W-:-:S13]  /*2920*/  ISETP.GE.AND.EX P0, PT, R13, RZ, PT, P0 ;  /* 0x000000ff0d00720c */ /* 0x000fda0003f06300 */
[----:B------:R-:W-:Y:S05]  /*2930*/  @!P0 BRA `(.L_x_13) ;  /* 0x00000008004c8947 */ /* 0x000fea0003800000 */
[----:B------:R-:W3:Y:S01]  /*2940*/  LDC.64 R16, c[0x0][0x3a0] ;  /* 0x0000e800ff107b82 */ /* 0x000ee20000000a00 */
[----:B------:R-:W3:Y:S01]  /*2950*/  LDCU.128 UR8, c[0x0][0x390] ;  /* 0x00007200ff0877ac */ /* 0x000ee20008000c00 */
[----:B------:R-:W-:Y:S01]  /*2960*/  ISETP.NE.U32.AND P0, PT, R12, 0x1, PT ;  /* 0x000000010c00780c */ /* 0x000fe20003f05070 */
[----:B0-----:R-:W-:Y:S01]  /*2970*/  VIADD R6, R8, 0xd9f6dc18 ;  /* 0xd9f6dc1808067836 */ /* 0x001fe20000000000 */
[----:B------:R-:W-:Y:S02]  /*2980*/  CS2R R22, SRZ ;  /* 0x0000000000167805 */ /* 0x000fe4000001ff00 */
[----:B------:R-:W-:Y:S02]  /*2990*/  ISETP.NE.AND.EX P0, PT, R13, RZ, PT, P0 ;  /* 0x000000ff0d00720c */ /* 0x000fe40003f05300 */
[----:B------:R-:W0:Y:S01]  /*29a0*/  LDC.64 R14, c[0x0][0x388] ;  /* 0x0000e200ff0e7b82 */ /* 0x000e220000000a00 */
[----:B---3--:R-:W-:Y:S02]  /*29b0*/  DADD R16, R16, -UR10 ;  /* 0x8000000a10107e29 */ /* 0x008fe40008000000 */
[----:B0-----:R-:W-:-:S08]  /*29c0*/  DADD R18, -R14, UR8 ;  /* 0x000000080e127e29 */ /* 0x001fd00008000100 */
[----:B------:R-:W-:Y:S05]  /*29d0*/  @!P0 BRA `(.L_x_14) ;  /* 0x00000004006c8947 */ /* 0x000fea0003800000 */
[----:B------:R-:W-:Y:S02]  /*29e0*/  LOP3.LUT R9, R12, 0xfffffffe, RZ, 0xc0, !PT ;  /* 0xfffffffe0c097812 */ /* 0x000fe400078ec0ff */
[----:B------:R-:W-:Y:S02]  /*29f0*/  CS2R R22, SRZ ;  /* 0x0000000000167805 */ /* 0x000fe4000001ff00 */
[----:B------:R-:W-:-:S07]  /*2a00*/  LOP3.LUT R10, R13, 0x7fffffff, RZ, 0xc0, !PT ;  /* 0x7fffffff0d0a7812 */ /* 0x000fce00078ec0ff */
.L_x_15:
[----:B------:R-:W-:Y:S02]  /*2a10*/  SHF.R.U32.HI R6, RZ, 0x2, R7 ;  /* 0x00000002ff067819 */ /* 0x000fe40000011607 */
[----:B------:R-:W-:Y:S02]  /*2a20*/  SHF.R.U32.HI R21, RZ, 0x2, R4 ;  /* 0x00000002ff157819 */ /* 0x000fe40000011604 */
[----:B------:R-:W-:Y:S01]  /*2a30*/  LOP3.LUT R6, R6, R7, RZ, 0x3c, !PT ;  /* 0x0000000706067212 */ /* 0x000fe200078e3cff */
[----:B-12---:R-:W-:Y:S01]  /*2a40*/  IMAD.SHL.U32 R7, R3, 0x10, RZ ;  /* 0x0000001003077824 */ /* 0x006fe200078e00ff */
[----:B------:R-:W-:Y:S02]  /*2a50*/  LOP3.LUT R21, R21, R4, RZ, 0x3c, !PT ;  /* 0x0000000415157212 */ /* 0x000fe400078e3cff */
[----:B------:R-:W-:Y:S01]  /*2a60*/  SHF.R.U32.HI R20, RZ, 0x2, R5 ;  /* 0x00000002ff147819 */ /* 0x000fe20000011605 */
[----:B------:R-:W-:Y:S01]  /*2a70*/  IMAD.SHL.U32 R11, R6, 0x2, RZ ;  /* 0x00000002060b7824 */ /* 0x000fe200078e00ff */
[----:B------:R-:W-:-:S02]  /*2a80*/  SHF.R.U32.HI R24, RZ, 0x2, R3 ;  /* 0x00000002ff187819 */ /* 0x000fc40000011603 */
[----:B------:R-:W-:Y:S02]  /*2a90*/  LOP3.LUT R20, R20, R5, RZ, 0x3c, !PT ;  /* 0x0000000514147212 */ /* 0x000fe400078e3cff */
[----:B------:R-:W-:Y:S02]  /*2aa0*/  LOP3.LUT R6, R6, R11, R7, 0x96, !PT ;  /* 0x0000000b06067212 */ /* 0x000fe400078e9607 */
[----:B------:R-:W-:Y:S02]  /*2ab0*/  IADD3 R9, P0, PT, R9, -0x2, RZ ;  /* 0xfffffffe09097810 */ /* 0x000fe40007f1e0ff */
[-C--:B------:R-:W-:Y:S01]  /*2ac0*/  LOP3.LUT R11, R6, R3.reuse, RZ, 0x3c, !PT ;  /* 0x00000003060b7212 */ /* 0x080fe200078e3cff */
[----:B------:R-:W-:Y:S01]  /*2ad0*/  IMAD.SHL.U32 R6, R21, 0x2, RZ ;  /* 0x0000000215067824 */ /* 0x000fe200078e00ff */
[----:B------:R-:W-:Y:S02]  /*2ae0*/  LOP3.LUT R3, R24, R3, RZ, 0x3c, !PT ;  /* 0x0000000318037212 */ /* 0x000fe400078e3cff */
[----:B------:R-:W-:Y:S01]  /*2af0*/  IADD3.X R10, PT, PT, R10, -0x1, RZ, P0, !PT ;  /* 0xffffffff0a0a7810 */ /* 0x000fe200007fe4ff */
[----:B------:R-:W-:Y:S01]  /*2b00*/  IMAD.SHL.U32 R4, R11, 0x10, RZ ;  /* 0x000000100b047824 */ /* 0x000fe200078e00ff */
[----:B------:R-:W-:-:S04]  /*2b10*/  ISETP.NE.U32.AND P0, PT, R9, RZ, PT ;  /* 0x000000ff0900720c */ /* 0x000fc80003f05070 */
[----:B------:R-:W-:Y:S01]  /*2b20*/  LOP3.LUT R4, R21, R6, R4, 0x96, !PT ;  /* 0x0000000615047212 */ /* 0x000fe200078e9604 */
[C---:B------:R-:W-:Y:S01]  /*2b30*/  VIADD R6, R8.reuse, 0xd9f6dc18 ;  /* 0xd9f6dc1808067836 */ /* 0x040fe20000000000 */
[----:B------:R-:W-:Y:S01]  /*2b40*/  SHF.R.U32.HI R21, RZ, 0x2, R2 ;  /* 0x00000002ff157819 */ /* 0x000fe20000011602 */
[----:B------:R-:W-:Y:S01]  /*2b50*/  VIADD R8, R8, 0x2c3e28 ;  /* 0x002c3e2808087836 */ /* 0x000fe20000000000 */
[----:B------:R-:W-:Y:S01]  /*2b60*/  LOP3.LUT R5, R4, R11, RZ, 0x3c, !PT ;  /* 0x0000000b04057212 */ /* 0x000fe200078e3cff */
[----:B------:R-:W-:Y:S01]  /*2b70*/  IMAD.SHL.U32 R4, R20, 0x2, RZ ;  /* 0x0000000214047824 */ /* 0x000fe200078e00ff */
[----:B------:R-:W-:Y:S02]  /*2b80*/  LOP3.LUT R21, R21, R2, RZ, 0x3c, !PT ;  /* 0x0000000215157212 */ /* 0x000fe400078e3cff */
[----:B------:R-:W-:Y:S01]  /*2b90*/  IADD3 R27, PT, PT, R6, 0x587c5, R11 ;  /* 0x000587c5061b7810 */ /* 0x000fe20007ffe00b */
[----:B------:R-:W-:Y:S01]  /*2ba0*/  IMAD.SHL.U32 R7, R5, 0x10, RZ ;  /* 0x0000001005077824 */ /* 0x000fe200078e00ff */
[----:B------:R-:W-:-:S02]  /*2bb0*/  SHF.R.U32.HI R24, RZ, 0x2, R5 ;  /* 0x00000002ff187819 */ /* 0x000fc40000011605 */
[----:B------:R-:W-:Y:S02]  /*2bc0*/  ISETP.NE.AND.EX P0, PT, R10, RZ, PT, P0 ;  /* 0x000000ff0a00720c */ /* 0x000fe40003f05300 */
[----:B------:R-:W-:Y:S02]  /*2bd0*/  LOP3.LUT R4, R20, R4, R7, 0x96, !PT ;  /* 0x0000000414047212 */ /* 0x000fe400078e9607 */
[----:B------:R-:W-:Y:S02]  /*2be0*/  IADD3 R20, PT, PT, R6, 0xb0f8a, R5 ;  /* 0x000b0f8a06147810 */ /* 0x000fe40007ffe005 */
[-C--:B------:R-:W-:Y:S01]  /*2bf0*/  LOP3.LUT R25, R4, R5.reuse, RZ, 0x3c, !PT ;  /* 0x0000000504197212 */ /* 0x080fe200078e3cff */
[----:B------:R-:W-:Y:S01]  /*2c00*/  IMAD.SHL.U32 R4, R21, 0x2, RZ ;  /* 0x0000000215047824 */ /* 0x000fe200078e00ff */
[----:B------:R-:W-:-:S03]  /*2c10*/  LOP3.LUT R24, R24, R5, RZ, 0x3c, !PT ;  /* 0x0000000518187212 */ /* 0x000fc600078e3cff */
[----:B------:R-:W-:-:S05]  /*2c20*/  IMAD.SHL.U32 R2, R25, 0x10, RZ ;  /* 0x0000001019027824 */ /* 0x000fca00078e00ff */
[----:B------:R-:W-:Y:S01]  /*2c30*/  LOP3.LUT R2, R21, R4, R2, 0x96, !PT ;  /* 0x0000000415027212 */ /* 0x000fe200078e9602 */
[----:B------:R-:W-:-:S03]  /*2c40*/  IMAD.WIDE.U32 R20, R20, 0x200000, RZ ;  /* 0x0020000014147825 */ /* 0x000fc600078e00ff */
[----:B------:R-:W-:Y:S01]  /*2c50*/  LOP3.LUT R7, R2, R25, RZ, 0x3c, !PT ;  /* 0x0000001902077212 */ /* 0x000fe200078e3cff */
[----:B------:R-:W-:Y:S01]  /*2c60*/  IMAD.SHL.U32 R2, R3, 0x2, RZ ;  /* 0x0000000203027824 */ /* 0x000fe200078e00ff */
[----:B------:R-:W-:Y:S02]  /*2c70*/  LOP3.LUT R20, R20, R27, RZ, 0x3c, !PT ;  /* 0x0000001b14147212 */ /* 0x000fe400078e3cff */
[----:B------:R-:W-:Y:S01]  /*2c80*/  IADD3 R28, PT, PT, R6, 0x161f14, R7 ;  /* 0x00161f14061c7810 */ /* 0x000fe20007ffe007 */
[----:B------:R-:W-:Y:S01]  /*2c90*/  IMAD.SHL.U32 R4, R7, 0x10, RZ ;  /* 0x0000001007047824 */ /* 0x000fe200078e00ff */
[----:B------:R0:W1:Y:S03]  /*2ca0*/  I2F.F64.U64 R26, R20 ;  /* 0x00000014001a7312 */ /* 0x0000660000301800 */
[----:B------:R-:W-:Y:S01]  /*2cb0*/  IMAD.WIDE.U32 R28, R28, 0x200000, RZ ;  /* 0x002000001c1c7825 */ /* 0x000fe200078e00ff */
[----:B------:R-:W-:-:S02]  /*2cc0*/  LOP3.LUT R4, R3, R2, R4, 0x96, !PT ;  /* 0x0000000203047212 */ /* 0x000fc400078e9604 */
[----:B------:R-:W-:Y:S02]  /*2cd0*/  IADD3 R3, PT, PT, R6, 0x10974f, R25 ;  /* 0x0010974f06037810 */ /* 0x000fe40007ffe019 */
[----:B------:R-:W-:Y:S02]  /*2ce0*/  LOP3.LUT R4, R4, R7, RZ, 0x3c, !PT ;  /* 0x0000000704047212 */ /* 0x000fe400078e3cff */
[----:B------:R-:W-:Y:S01]  /*2cf0*/  LOP3.LUT R28, R28, R3, RZ, 0x3c, !PT ;  /* 0x000000031c1c7212 */ /* 0x000fe200078e3cff */
[----:B0-----:R-:W-:Y:S02]  /*2d00*/  IMAD.MOV.U32 R20, RZ, RZ, 0x0 ;  /* 0x00000000ff147424 */ /* 0x001fe400078e00ff */
[----:B------:R-:W-:Y:S01]  /*2d10*/  IMAD.MOV.U32 R21, RZ, RZ, 0x3ca00000 ;  /* 0x3ca00000ff157424 */ /* 0x000fe200078e00ff */
[----:B------:R-:W0:Y:S05]  /*2d20*/  I2F.F64.U64 R2, R28 ;  /* 0x0000001c00027312 */ /* 0x000e2a0000301800 */
[----:B-1----:R-:W-:-:S08]  /*2d30*/  DFMA R26, R26, R20, 5.5511151231257827021e-17 ;  /* 0x3c9000001a1a742b */ /* 0x002fd00000000014 */
[----:B------:R-:W-:Y:S02]  /*2d40*/  DFMA R26, R18, R26, R14 ;  /* 0x0000001a121a722b */ /* 0x000fe4000000000e */
[----:B0-----:R-:W-:-:S08]  /*2d50*/  DFMA R2, R2, R20, 5.5511151231257827021e-17 ;  /* 0x3c9000000202742b */ /* 0x001fd00000000014 */
[----:B------:R-:W-:-:S08]  /*2d60*/  DFMA R2, R16, R2, UR10 ;  /* 0x0000000a10027e2b */ /* 0x000fd00008000002 */
[----:B------:R-:W-:Y:S01]  /*2d70*/  DFMA R22, R26, R2, R22 ;  /* 0x000000021a16722b */ /* 0x000fe20000000016 */
[----:B------:R-:W-:Y:S01]  /*2d80*/  SHF.R.U32.HI R2, RZ, 0x2, R11 ;  /* 0x00000002ff027819 */ /* 0x000fe2000001160b */
[----:B------:R-:W-:Y:S01]  /*2d90*/  IMAD.SHL.U32 R3, R4, 0x10, RZ ;  /* 0x0000001004037824 */ /* 0x000fe200078e00ff */
[----:B------:R-:W-:Y:S02]  /*2da0*/  SHF.R.U32.HI R26, RZ, 0x2, R25 ;  /* 0x00000002ff1a7819 */ /* 0x000fe40000011619 */
[----:B------:R-:W-:Y:S02]  /*2db0*/  LOP3.LUT R2, R2, R11, RZ, 0x3c, !PT ;  /* 0x0000000b02027212 */ /* 0x000fe400078e3cff */
[----:B------:R-:W-:-:S03]  /*2dc0*/  LOP3.LUT R26, R26, R25, RZ, 0x3c, !PT ;  /* 0x000000191a1a7212 */ /* 0x000fc600078e3cff */
[----:B------:R-:W-:-:S05]  /*2dd0*/  IMAD.SHL.U32 R11, R2, 0x2, RZ ;  /* 0x00000002020b7824 */ /* 0x000fca00078e00ff */
[----:B------:R-:W-:Y:S01]  /*2de0*/  LOP3.LUT R3, R2, R11, R3, 0x96, !PT ;  /* 0x0000000b02037212 */ /* 0x000fe200078e9603 */
[----:B------:R-:W-:Y:S02]  /*2df0*/  IMAD.SHL.U32 R2, R24, 0x2, RZ ;  /* 0x0000000218027824 */ /* 0x000fe400078e00ff */
[----:B------:R-:W-:Y:S01]  /*2e00*/  IMAD.SHL.U32 R11, R26, 0x2, RZ ;  /* 0x000000021a0b7824 */ /* 0x000fe200078e00ff */
[----:B------:R-:W-:-:S05]  /*2e10*/  LOP3.LUT R5, R3, R4, RZ, 0x3c, !PT ;  /* 0x0000000403057212 */ /* 0x000fca00078e3cff */
[----:B------:R-:W-:-:S05]  /*2e20*/  IMAD.SHL.U32 R3, R5, 0x10, RZ ;  /* 0x0000001005037824 */ /* 0x000fca00078e00ff */
[----:B------:R-:W-:Y:S02]  /*2e30*/  LOP3.LUT R2, R24, R2, R3, 0x96, !PT ;  /* 0x0000000218027212 */ /* 0x000fe400078e9603 */
[----:B------:R-:W-:Y:S02]  /*2e40*/  IADD3 R24, PT, PT, R6, 0x212e9e, R5 ;  /* 0x00212e9e06187810 */ /* 0x000fe40007ffe005 */
[----:B------:R-:W-:-:S03]  /*2e50*/  LOP3.LUT R2, R2, R5, RZ, 0x3c, !PT ;  /* 0x0000000502027212 */ /* 0x000fc600078e3cff */
[----:B------:R-:W-:-:S04]  /*2e60*/  IMAD.WIDE.U32 R24, R24, 0x200000, RZ ;  /* 0x0020000018187825 */ /* 0x000fc800078e00ff */
[----:B------:R-:W-:-:S05]  /*2e70*/  IMAD.SHL.U32 R3, R2, 0x10, RZ ;  /* 0x0000001002037824 */ /* 0x000fca00078e00ff */
[----:B------:R-:W-:Y:S02]  /*2e80*/  LOP3.LUT R11, R26, R11, R3, 0x96, !PT ;  /* 0x0000000b1a0b7212 */ /* 0x000fe400078e9603 */
[----:B------:R-:W-:-:S04]  /*2e90*/  IADD3 R3, PT, PT, R6, 0x1ba6d9, R4 ;  /* 0x001ba6d906037810 */ /* 0x000fc80007ffe004 */
[----:B------:R-:W-:Y:S02]  /*2ea0*/  LOP3.LUT R24, R24, R3, RZ, 0x3c, !PT ;  /* 0x0000000318187212 */ /* 0x000fe400078e3cff */
[----:B------:R-:W-:Y:S02]  /*2eb0*/  LOP3.LUT R3, R11, R2, RZ, 0x3c, !PT ;  /* 0x000000020b037212 */ /* 0x000fe400078e3cff */
[C---:B------:R-:W-:Y:S02]  /*2ec0*/  IADD3 R11, PT, PT, R6.reuse, 0x26b663, R2 ;  /* 0x0026b663060b7810 */ /* 0x040fe40007ffe002 */
[----:B------:R-:W-:Y:S01]  /*2ed0*/  IADD3 R26, PT, PT, R6, 0x2c3e28, R3 ;  /* 0x002c3e28061a7810 */ /* 0x000fe20007ffe003 */
[----:B------:R-:W0:Y:S04]  /*2ee0*/  I2F.F64.U64 R24, R24 ;  /* 0x0000001800187312 */ /* 0x000e280000301800 */
[----:B------:R-:W-:-:S03]  /*2ef0*/  IMAD.WIDE.U32 R26, R26, 0x200000, RZ ;  /* 0x002000001a1a7825 */ /* 0x000fc600078e00ff */
[----:B------:R-:W-:-:S06]  /*2f00*/  LOP3.LUT R26, R26, R11, RZ, 0x3c, !PT ;  /* 0x0000000b1a1a7212 */ /* 0x000fcc00078e3cff */
[----:B------:R-:W1:Y:S01]  /*2f10*/  I2F.F64.U64 R26, R26 ;  /* 0x0000001a001a7312 */ /* 0x000e620000301800 */
[----:B0-----:R-:W-:-:S08]  /*2f20*/  DFMA R28, R24, R20, 5.5511151231257827021e-17 ;  /* 0x3c900000181c742b */ /* 0x001fd00000000014 */
[----:B------:R-:W-:Y:S02]  /*2f30*/  DFMA R28, R18, R28, R14 ;  /* 0x0000001c121c722b */ /* 0x000fe4000000000e */
[----:B-1----:R-:W-:-:S08]  /*2f40*/  DFMA R20, R26, R20, 5.5511151231257827021e-17 ;  /* 0x3c9000001a14742b */ /* 0x002fd00000000014 */
[----:B------:R-:W-:-:S08]  /*2f50*/  DFMA R20, R16, R20, UR10 ;  /* 0x0000000a10147e2b */ /* 0x000fd00008000014 */
[----:B------:R-:W-:Y:S01]  /*2f60*/  DFMA R22, R28, R20, R22 ;  /* 0x000000141c16722b */ /* 0x000fe20000000016 */
[----:B------:R-:W-:Y:S10]  /*2f70*/  @P0 BRA `(.L_x_15) ;  /* 0xfffffff800a40947 */ /* 0x000ff4000383ffff */
[----:B------:R-:W-:-:S07]  /*2f80*/  VIADD R6, R8, 0xd9f6dc18 ;  /* 0xd9f6dc1808067836 */ /* 0x000fce0000000000 */
.L_x_14:
[----:B------:R-:W-:-:S04]  /*2f90*/  LOP3.LUT R12, R12, 0x1, RZ, 0xc0, !PT ;  /* 0x000000010c0c7812 */ /* 0x000fc800078ec0ff */
[----:B------:R-:W-:-:S04]  /*2fa0*/  ISETP.NE.U32.AND P0, PT, R12, 0x1, PT ;  /* 0x000000010c00780c */ /* 0x000fc80003f05070 */
[----:B------:R-:W-:-:S13]  /*2fb0*/  ISETP.NE.U32.AND.EX P0, PT, RZ, RZ, PT, P0 ;  /* 0x000000ffff00720c */ /* 0x000fda0003f05100 */
[----:B------:R-:W-:Y:S05]  /*2fc0*/  @P0 BRA `(.L_x_13) ;  /* 0x0000000000a80947 */ /* 0x000fea0003800000 */
[----:B------:R-:W-:Y:S02]  /*2fd0*/  SHF.R.U32.HI R8, RZ, 0x2, R7 ;  /* 0x00000002ff087819 */ /* 0x000fe40000011607 */
[----:B------:R-:W-:Y:S02]  /*2fe0*/  SHF.R.U32.HI R11, RZ, 0x2, R4 ;  /* 0x00000002ff0b7819 */ /* 0x000fe40000011604 */
[----:B------:R-:W-:Y:S01]  /*2ff0*/  LOP3.LUT R8, R8, R7, RZ, 0x3c, !PT ;  /* 0x0000000708087212 */ /* 0x000fe200078e3cff */
[----:B-12---:R-:W-:Y:S01]  /*3000*/  IMAD.SHL.U32 R7, R3, 0x10, RZ ;  /* 0x0000001003077824 */ /* 0x006fe200078e00ff */
[----:B------:R-:W-:-:S03]  /*3010*/  LOP3.LUT R11, R11, R4, RZ, 0x3c, !PT ;  /* 0x000000040b0b7212 */ /* 0x000fc600078e3cff */
[----:B------:R-:W-:-:S05]  /*3020*/  IMAD.SHL.U32 R9, R8, 0x2, RZ ;  /* 0x0000000208097824 */ /* 0x000fca00078e00ff */
[----:B------:R-:W-:Y:S01]  /*3030*/  LOP3.LUT R8, R8, R9, R7, 0x96, !PT ;  /* 0x0000000908087212 */ /* 0x000fe200078e9607 */
[----:B------:R-:W-:Y:S01]  /*3040*/  IMAD.SHL.U32 R7, R11, 0x2, RZ ;  /* 0x000000020b077824 */ /* 0x000fe200078e00ff */
[----:B------:R-:W-:Y:S02]  /*3050*/  SHF.R.U32.HI R9, RZ, 0x2, R2 ;  /* 0x00000002ff097819 */ /* 0x000fe40000011602 */
[----:B------:R-:W-:Y:S02]  /*3060*/  LOP3.LUT R3, R8, R3, RZ, 0x3c, !PT ;  /* 0x0000000308037212 */ /* 0x000fe400078e3cff */
[----:B------:R-:W-:Y:S02]  /*3070*/  SHF.R.U32.HI R8, RZ, 0x2, R5 ;  /* 0x00000002ff087819 */ /* 0x000fe40000011605 */
[----:B------:R-:W-:Y:S01]  /*3080*/  LOP3.LUT R9, R9, R2, RZ, 0x3c, !PT ;  /* 0x0000000209097212 */ /* 0x000fe200078e3cff */
[----:B------:R-:W-:Y:S01]  /*3090*/  IMAD.SHL.U32 R4, R3, 0x10, RZ ;  /* 0x0000001003047824 */ /* 0x000fe200078e00ff */
[----:B------:R-:W-:-:S04]  /*30a0*/  LOP3.LUT R8, R8, R5, RZ, 0x3c, !PT ;  /* 0x0000000508087212 */ /* 0x000fc800078e3cff */
[----:B------:R-:W-:-:S04]  /*30b0*/  LOP3.LUT R4, R11, R7, R4, 0x96, !PT ;  /* 0x000000070b047212 */ /* 0x000fc800078e9604 */
[----:B------:R-:W-:Y:S01]  /*30c0*/  LOP3.LUT R5, R4, R3, RZ, 0x3c, !PT ;  /* 0x0000000304057212 */ /* 0x000fe200078e3cff */
[----:B------:R-:W-:Y:S01]  /*30d0*/  IMAD.SHL.U32 R4, R8, 0x2, RZ ;  /* 0x0000000208047824 */ /* 0x000fe200078e00ff */
[----:B------:R-:W-:-:S03]  /*30e0*/  IADD3 R3, PT, PT, R6, 0x587c5, R3 ;  /* 0x000587c506037810 */ /* 0x000fc60007ffe003 */
[----:B------:R-:W-:-:S05]  /*30f0*/  IMAD.SHL.U32 R7, R5, 0x10, RZ ;  /* 0x0000001005077824 */ /* 0x000fca00078e00ff */
[----:B------:R-:W-:-:S04]  /*3100*/  LOP3.LUT R4, R8, R4, R7, 0x96, !PT ;  /* 0x0000000408047212 */ /* 0x000fc800078e9607 */
[----:B------:R-:W-:Y:S01]  /*3110*/  LOP3.LUT R7, R4, R5, RZ, 0x3c, !PT ;  /* 0x0000000504077212 */ /* 0x000fe200078e3cff */
[----:B------:R-:W-:Y:S01]  /*3120*/  IMAD.SHL.U32 R4, R9, 0x2, RZ ;  /* 0x0000000209047824 */ /* 0x000fe200078e00ff */
[----:B------:R-:W-:-:S03]  /*3130*/  IADD3 R5, PT, PT, R6, 0xb0f8a, R5 ;  /* 0x000b0f8a06057810 */ /* 0x000fc60007ffe005 */
[----:B------:R-:W-:-:S05]  /*3140*/  IMAD.SHL.U32 R2, R7, 0x10, RZ ;  /* 0x0000001007027824 */ /* 0x000fca00078e00ff */
[----:B------:R-:W-:Y:S01]  /*3150*/  LOP3.LUT R2, R9, R4, R2, 0x96, !PT ;  /* 0x0000000409027212 */ /* 0x000fe200078e9602 */
[----:B------:R-:W-:-:S03]  /*3160*/  IMAD.WIDE.U32 R4, R5, 0x200000, RZ ;  /* 0x0020000005047825 */ /* 0x000fc600078e00ff */
[----:B------:R-:W-:Y:S01]  /*3170*/  LOP3.LUT R9, R2, R7, RZ, 0x3c, !PT ;  /* 0x0000000702097212 */ /* 0x000fe200078e3cff */
[----:B------:R-:W-:Y:S01]  /*3180*/  IMAD.MOV.U32 R11, RZ, RZ, R5 ;  /* 0x000000ffff0b7224 */ /* 0x000fe200078e0005 */
[C---:B------:R-:W-:Y:S02]  /*3190*/  IADD3 R7, PT, PT, R6.reuse, 0x10974f, R7 ;  /* 0x0010974f06077810 */ /* 0x040fe40007ffe007 */
[----:B------:R-:W-:Y:S01]  /*31a0*/  IADD3 R9, PT, PT, R6, 0x161f14, R9 ;  /* 0x00161f1406097810 */ /* 0x000fe20007ffe009 */
[----:B------:R-:W-:Y:S01]  /*31b0*/  IMAD.MOV.U32 R6, RZ, RZ, 0x0 ;  /* 0x00000000ff067424 */ /* 0x000fe200078e00ff */
[----:B------:R-:W-:-:S03]  /*31c0*/  LOP3.LUT R10, R4, R3, RZ, 0x3c, !PT ;  /* 0x00000003040a7212 */ /* 0x000fc600078e3cff */
[----:B------:R-:W-:Y:S01]  /*31d0*/  IMAD.WIDE.U32 R8, R9, 0x200000, RZ ;  /* 0x0020000009087825 */ /* 0x000fe200078e00ff */
[----:B------:R-:W0:Y:S02]  /*31e0*/  I2F.F64.U64 R2, R10 ;  /* 0x0000000a00027312 */ /* 0x000e240000301800 */
[----:B------:R-:W-:Y:S01]  /*31f0*/  LOP3.LUT R8, R8, R7, RZ, 0x3c, !PT ;  /* 0x0000000708087212 */ /* 0x000fe200078e3cff */
[----:B------:R-:W-:-:S05]  /*3200*/  IMAD.MOV.U32 R7, RZ, RZ, 0x3ca00000 ;  /* 0x3ca00000ff077424 */ /* 0x000fca00078e00ff */
[----:B------:R-:W1:Y:S01]  /*3210*/  I2F.F64.U64 R4, R8 ;  /* 0x0000000800047312 */ /* 0x000e620000301800 */
[-C--:B0-----:R-:W-:Y:S02]  /*3220*/  DFMA R2, R2, R6.reuse, 5.5511151231257827021e-17 ;  /* 0x3c9000000202742b */ /* 0x081fe40000000006 */
[----:B-1----:R-:W-:-:S06]  /*3230*/  DFMA R4, R4, R6, 5.5511151231257827021e-17 ;  /* 0x3c9000000404742b */ /* 0x002fcc0000000006 */
[----:B------:R-:W-:Y:S02]  /*3240*/  DFMA R2, R18, R2, R14 ;  /* 0x000000021202722b */ /* 0x000fe4000000000e */
[----:B------:R-:W-:-:S08]  /*3250*/  DFMA R4, R16, R4, UR10 ;  /* 0x0000000a10047e2b */ /* 0x000fd00008000004 */
[----:B------:R-:W-:-:S11]  /*3260*/  DFMA R22, R2, R4, R22 ;  /* 0x000000040216722b */ /* 0x000fd60000000016 */
.L_x_13:
[----:B------:R-:W3:Y:S01]  /*3270*/  LDCU.64 UR4, c[0x0][0x380] ;  /* 0x00007000ff0477ac */ /* 0x000ee20008000a00 */
[----:B012---:R-:W-:Y:S02]  /*3280*/  SHF.R.S32.HI R3, RZ, 0x1f, R0 ;  /* 0x0000001fff037819 */ /* 0x007fe40000011400 */
[----:B---3--:R-:W-:-:S04]  /*3290*/  LEA R2, P0, R0, UR4, 0x3 ;  /* 0x0000000400027c11 */ /* 0x008fc8000f8018ff */
[----:B------:R-:W-:-:S05]  /*32a0*/  LEA.HI.X R3, R0, UR5, R3, 0x3, P0 ;  /* 0x0000000500037c11 */ /* 0x000fca00080f1c03 */
[----:B------:R-:W-:Y:S01]  /*32b0*/  STG.E.64 desc[UR6][R2.64], R22 ;  /* 0x0000001602007986 */ /* 0x000fe2000c101b06 */
[----:B------:R-:W-:Y:S05]  /*32c0*/  EXIT ;  /* 0x000000000000794d */ /* 0x000fea0003800000 */
        .weak           $__internal_0_$__cuda_sm20_div_s64
        .type           $__internal_0_$__cuda_sm20_div_s64,@function
        .size           $__internal_0_$__cuda_sm20_div_s64,(.L_x_17 - $__internal_0_$__cuda_sm20_div_s64)
$__internal_0_$__cuda_sm20_div_s64:
[-C--:B------:R-:W-:Y:S02]  /*32d0*/  IADD3 R2, P1, PT, RZ, -R5.reuse, RZ ;  /* 0x80000005ff027210 */ /* 0x080fe40007f3e0ff */
[----:B------:R-:W-:Y:S02]  /*32e0*/  ISETP.GE.AND P0, PT, R6, RZ, PT ;  /* 0x000000ff0600720c */ /* 0x000fe40003f06270 */
[----:B------:R-:W-:Y:S01]  /*32f0*/  ISETP.GE.AND P3, PT, R7, RZ, PT ;  /* 0x000000ff0700720c */ /* 0x000fe20003f66270 */
[----:B------:R-:W-:Y:S01]  /*3300*/  IMAD.X R3, RZ, RZ, ~R6, P1 ;  /* 0x000000ffff037224 */ /* 0x000fe200008e0e06 */
[----:B------:R-:W-:-:S04]  /*3310*/  SEL R2, R2, R5, !P0 ;  /* 0x0000000502027207 */ /* 0x000fc80004000000 */
[----:B------:R-:W-:-:S04]  /*3320*/  SEL R3, R3, R6, !P0 ;  /* 0x0000000603037207 */ /* 0x000fc80004000000 */
[----:B------:R-:W0:Y:S08]  /*3330*/  I2F.U64.RP R12, R2 ;  /* 0x00000002000c7312 */ /* 0x000e300000309000 */
[----:B0-----:R-:W0:Y:S02]  /*3340*/  MUFU.RCP R12, R12 ;  /* 0x0000000c000c7308 */ /* 0x001e240000001000 */
[----:B0-----:R-:W-:-:S06]  /*3350*/  VIADD R8, R12, 0x1ffffffe ;  /* 0x1ffffffe0c087836 */ /* 0x001fcc0000000000 */
[----:B------:R-:W0:Y:S02]  /*3360*/  F2I.U64.TRUNC R8, R8 ;  /* 0x0000000800087311 */ /* 0x000e24000020d800 */
[----:B0-----:R-:W-:-:S04]  /*3370*/  IMAD.WIDE.U32 R10, R8, R2, RZ ;  /* 0x00000002080a7225 */ /* 0x001fc800078e00ff */
[----:B------:R-:W-:Y:S01]  /*3380*/  IMAD R11, R8, R3, R11 ;  /* 0x00000003080b7224 */ /* 0x000fe200078e020b */
[----:B------:R-:W-:-:S03]  /*3390*/  IADD3 R13, P0, PT, RZ, -R10, RZ ;  /* 0x8000000aff0d7210 */ /* 0x000fc60007f1e0ff */
[----:B------:R-:W-:Y:S02]  /*33a0*/  IMAD R11, R9, R2, R11 ;  /* 0x00000002090b7224 */ /* 0x000fe400078e020b */
[----:B------:R-:W-:-:S04]  /*33b0*/  IMAD.HI.U32 R10, R8, R13, RZ ;  /* 0x0000000d080a7227 */ /* 0x000fc800078e00ff */
[----:B------:R-:W-:Y:S02]  /*33c0*/  IMAD.X R15, RZ, RZ, ~R11, P0 ;  /* 0x000000ffff0f7224 */ /* 0x000fe400000e0e0b */
[----:B------:R-:W-:Y:S02]  /*33d0*/  IMAD.MOV.U32 R11, RZ, RZ, R8 ;  /* 0x000000ffff0b7224 */ /* 0x000fe400078e0008 */
[-C--:B------:R-:W-:Y:S02]  /*33e0*/  IMAD R17, R9, R15.reuse, RZ ;  /* 0x0000000f09117224 */ /* 0x080fe400078e02ff */
[----:B------:R-:W-:-:S04]  /*33f0*/  IMAD.WIDE.U32 R10, P0, R8, R15, R10 ;  /* 0x0000000f080a7225 */ /* 0x000fc8000780000a */
[----:B------:R-:W-:-:S04]  /*3400*/  IMAD.HI.U32 R15, R9, R15, RZ ;  /* 0x0000000f090f7227 */ /* 0x000fc800078e00ff */
[----:B------:R-:W-:-:S05]  /*3410*/  IMAD.HI.U32 R10, P1, R9, R13, R10 ;  /* 0x0000000d090a7227 */ /* 0x000fca000782000a */
[----:B------:R-:W-:Y:S01]  /*3420*/  IADD3 R11, P2, PT, R17, R10, RZ ;  /* 0x0000000a110b7210 */ /* 0x000fe20007f5e0ff */
[----:B------:R-:W-:-:S04]  /*3430*/  IMAD.X R10, R15, 0x1, R9, P0 ;  /* 0x000000010f0a7824 */ /* 0x000fc800000e0609 */
[----:B------:R-:W-:Y:S01]  /*3440*/  IMAD.WIDE.U32 R8, R11, R2, RZ ;  /* 0x000000020b087225 */ /* 0x000fe200078e00ff */
[----:B------:R-:W-:-:S03]  /*3450*/  IADD3.X R13, PT, PT, RZ, RZ, R10, P2, P1 ;  /* 0x000000ffff0d7210 */ /* 0x000fc600017e240a */
[----:B------:R-:W-:Y:S01]  /*3460*/  IMAD R9, R11, R3, R9 ;  /* 0x000000030b097224 */ /* 0x000fe200078e0209 */
[----:B------:R-:W-:-:S03]  /*3470*/  IADD3 R15, P0, PT, RZ, -R8, RZ ;  /* 0x80000008ff0f7210 */ /* 0x000fc60007f1e0ff */
[----:B------:R-:W-:Y:S02]  /*3480*/  IMAD R9, R13, R2, R9 ;  /* 0x000000020d097224 */ /* 0x000fe400078e0209 */
[----:B------:R-:W-:-:S04]  /*3490*/  IMAD.HI.U32 R10, R11, R15, RZ ;  /* 0x0000000f0b0a7227 */ /* 0x000fc800078e00ff */
[----:B------:R-:W-:Y:S01]  /*34a0*/  IMAD.X R8, RZ, RZ, ~R9, P0 ;  /* 0x000000ffff087224 */ /* 0x000fe200000e0e09 */
[----:B------:R-:W-:-:S03]  /*34b0*/  IADD3 R9, P4, PT, RZ, -R0, RZ ;  /* 0x80000000ff097210 */ /* 0x000fc60007f9e0ff */
[----:B------:R-:W-:Y:S01]  /*34c0*/  IMAD.WIDE.U32 R10, P0, R11, R8, R10 ;  /* 0x000000080b0a7225 */ /* 0x000fe2000780000a */
[----:B------:R-:W-:-:S03]  /*34d0*/  SEL R0, R9, R0, !P3 ;  /* 0x0000000009007207 */ /* 0x000fc60005800000 */
[----:B------:R-:W-:Y:S02]  /*34e0*/  IMAD.X R12, RZ, RZ, ~R7, P4 ;  /* 0x000000ffff0c7224 */ /* 0x000fe400020e0e07 */
[----:B------:R-:W-:-:S03]  /*34f0*/  IMAD.HI.U32 R11, P1, R13, R15, R10 ;  /* 0x0000000f0d0b7227 */ /* 0x000fc6000782000a */
[-C--:B------:R-:W-:Y:S01]  /*3500*/  SEL R12, R12, R7.reuse, !P3 ;  /* 0x000000070c0c7207 */ /* 0x080fe20005800000 */
[CC--:B------:R-:W-:Y:S01]  /*3510*/  IMAD R10, R13.reuse, R8.reuse, RZ ;  /* 0x000000080d0a7224 */ /* 0x0c0fe200078e02ff */
[----:B------:R-:W-:Y:S01]  /*3520*/  LOP3.LUT R7, R6, R7, RZ, 0x3c, !PT ;  /* 0x0000000706077212 */ /* 0x000fe200078e3cff */
[----:B------:R-:W-:-:S03]  /*3530*/  IMAD.HI.U32 R8, R13, R8, RZ ;  /* 0x000000080d087227 */ /* 0x000fc600078e00ff */
[----:B------:R-:W-:Y:S01]  /*3540*/  IADD3 R11, P2, PT, R10, R11, RZ ;  /* 0x0000000b0a0b7210 */ /* 0x000fe20007f5e0ff */
[----:B------:R-:W-:Y:S02]  /*3550*/  IMAD.X R13, R8, 0x1, R13, P0 ;  /* 0x00000001080d7824 */ /* 0x000fe400000e060d */
[----:B------:R-:W-:Y:S02]  /*3560*/  IMAD.MOV.U32 R9, RZ, RZ, RZ ;  /* 0x000000ffff097224 */ /* 0x000fe400078e00ff */
[----:B------:R-:W-:Y:S01]  /*3570*/  IMAD.HI.U32 R8, R11, R0, RZ ;  /* 0x000000000b087227 */ /* 0x000fe200078e00ff */
[----:B------:R-:W-:-:S03]  /*3580*/  IADD3.X R13, PT, PT, RZ, RZ, R13, P2, P1 ;  /* 0x000000ffff0d7210 */ /* 0x000fc600017e240d */
[----:B------:R-:W-:-:S04]  /*3590*/  IMAD.WIDE.U32 R8, R11, R12, R8 ;  /* 0x0000000c0b087225 */ /* 0x000fc800078e0008 */
[C---:B------:R-:W-:Y:S02]  /*35a0*/  IMAD R11, R13.reuse, R12, RZ ;  /* 0x0000000c0d0b7224 */ /* 0x040fe400078e02ff */
[----:B------:R-:W-:-:S04]  /*35b0*/  IMAD.HI.U32 R8, P0, R13, R0, R8 ;  /* 0x000000000d087227 */ /* 0x000fc80007800008 */
[----:B------:R-:W-:Y:S01]  /*35c0*/  IMAD.HI.U32 R10, R13, R12, RZ ;  /* 0x0000000c0d0a7227 */ /* 0x000fe200078e00ff */
[----:B------:R-:W-:-:S03]  /*35d0*/  IADD3 R11, P1, PT, R11, R8, RZ ;  /* 0x000000080b0b7210 */ /* 0x000fc60007f3e0ff */
[----:B------:R-:W-:Y:S02]  /*35e0*/  IMAD.X R10, RZ, RZ, R10, P0 ;  /* 0x000000ffff0a7224 */ /* 0x000fe400000e060a */
[----:B------:R-:W-:-:S04]  /*35f0*/  IMAD.WIDE.U32 R8, R11, R2, RZ ;  /* 0x000000020b087225 */ /* 0x000fc800078e00ff */
[----:B------:R-:W-:Y:S01]  /*3600*/  IMAD.X R13, RZ, RZ, R10, P1 ;  /* 0x000000ffff0d7224 */ /* 0x000fe200008e060a */
[----:B------:R-:W-:Y:S01]  /*3610*/  IADD3 R17, P1, PT, -R8, R0, RZ ;  /* 0x0000000008117210 */ /* 0x000fe20007f3e1ff */
[C---:B------:R-:W-:Y:S01]  /*3620*/  IMAD R9, R11.reuse, R3, R9 ;  /* 0x000000030b097224 */ /* 0x040fe200078e0209 */
[----:B------:R-:W-:Y:S02]  /*3630*/  IADD3 R0, P2, PT, R11, 0x1, RZ ;  /* 0x000000010b007810 */ /* 0x000fe40007f5e0ff */
[-C--:B------:R-:W-:Y:S01]  /*3640*/  ISETP.GE.U32.AND P0, PT, R17, R2.reuse, PT ;  /* 0x000000021100720c */ /* 0x080fe20003f06070 */
[-C--:B------:R-:W-:Y:S02]  /*3650*/  IMAD R9, R13, R2.reuse, R9 ;  /* 0x000000020d097224 */ /* 0x080fe400078e0209 */
[----:B------:R-:W-:Y:S02]  /*3660*/  IMAD.X R8, RZ, RZ, R13, P2 ;  /* 0x000000ffff087224 */ /* 0x000fe400010e060d */
[----:B------:R-:W-:Y:S01]  /*3670*/  IMAD.X R19, R12, 0x1, ~R9, P1 ;  /* 0x000000010c137824 */ /* 0x000fe200008e0e09 */
[----:B------:R-:W-:-:S04]  /*3680*/  IADD3 R9, P1, PT, R17, -R2, RZ ;  /* 0x8000000211097210 */ /* 0x000fc80007f3e0ff */
[C---:B------:R-:W-:Y:S01]  /*3690*/  ISETP.GE.U32.AND.EX P0, PT, R19.reuse, R3, PT, P0 ;  /* 0x000000031300720c */ /* 0x040fe20003f06100 */
[----:B------:R-:W-:-:S03]  /*36a0*/  IMAD.X R15, R19, 0x1, ~R3, P1 ;  /* 0x00000001130f7824 */ /* 0x000fc600008e0e03 */
[----:B------:R-:W-:Y:S02]  /*36b0*/  SEL R9, R9, R17, P0 ;  /* 0x0000001109097207 */ /* 0x000fe40000000000 */
[----:B------:R-:W-:Y:S02]  /*36c0*/  SEL R11, R0, R11, P0 ;  /* 0x0000000b000b7207 */ /* 0x000fe40000000000 */
[----:B------:R-:W-:Y:S02]  /*36d0*/  SEL R15, R15, R19, P0 ;  /* 0x000000130f0f7207 */ /* 0x000fe40000000000 */
[----:B------:R-:W-:Y:S02]  /*36e0*/  ISETP.GE.U32.AND P1, PT, R9, R2, PT ;  /* 0x000000020900720c */ /* 0x000fe40003f26070 */
[----:B------:R-:W-:Y:S02]  /*36f0*/  SEL R0, R8, R13, P0 ;  /* 0x0000000d08007207 */ /* 0x000fe40000000000 */
[----:B------:R-:W-:-:S02]  /*3700*/  IADD3 R12, P2, PT, R11, 0x1, RZ ;  /* 0x000000010b0c7810 */ /* 0x000fc40007f5e0ff */
[----:B------:R-:W-:Y:S02]  /*3710*/  ISETP.GE.U32.AND.EX P0, PT, R15, R3, PT, P1 ;  /* 0x000000030f00720c */ /* 0x000fe40003f06110 */
[----:B------:R-:W-:Y:S01]  /*3720*/  ISETP.GE.AND P1, PT, R7, RZ, PT ;  /* 0x000000ff0700720c */ /* 0x000fe20003f26270 */
[----:B------:R-:W-:Y:S01]  /*3730*/  IMAD.X R13, RZ, RZ, R0, P2 ;  /* 0x000000ffff0d7224 */ /* 0x000fe200010e0600 */
[----:B------:R-:W-:-:S04]  /*3740*/  SEL R12, R12, R11, P0 ;  /* 0x0000000b0c0c7207 */ /* 0x000fc80000000000 */
[----:B------:R-:W-:Y:S02]  /*3750*/  SEL R13, R13, R0, P0 ;  /* 0x000000000d0d7207 */ /* 0x000fe40000000000 */
[-C--:B------:R-:W-:Y:S02]  /*3760*/  IADD3 R3, P2, PT, RZ, -R12.reuse, RZ ;  /* 0x8000000cff037210 */ /* 0x080fe40007f5e0ff */
[----:B------:R-:W-:Y:S01]  /*3770*/  ISETP.NE.U32.AND P0, PT, R5, RZ, PT ;  /* 0x000000ff0500720c */ /* 0x000fe20003f05070 */
[----:B------:R-:W-:Y:S01]  /*3780*/  IMAD.MOV.U32 R5, RZ, RZ, 0x0 ;  /* 0x00000000ff057424 */ /* 0x000fe200078e00ff */
[----:B------:R-:W-:Y:S01]  /*3790*/  SEL R12, R3, R12, !P1 ;  /* 0x0000000c030c7207 */ /* 0x000fe20004800000 */
[----:B------:R-:W-:Y:S01]  /*37a0*/  IMAD.X R0, RZ, RZ, ~R13, P2 ;  /* 0x000000ffff007224 */ /* 0x000fe200010e0e0d */
[----:B------:R-:W-:-:S04]  /*37b0*/  ISETP.NE.AND.EX P0, PT, R6, RZ, PT, P0 ;  /* 0x000000ff0600720c */ /* 0x000fc80003f05300 */
[----:B------:R-:W-:Y:S02]  /*37c0*/  SEL R13, R0, R13, !P1 ;  /* 0x0000000d000d7207 */ /* 0x000fe40004800000 */
[----:B------:R-:W-:Y:S02]  /*37d0*/  SEL R12, R12, 0xffffffff, P0 ;  /* 0xffffffff0c0c7807 */ /* 0x000fe40000000000 */
[----:B------:R-:W-:Y:S01]  /*37e0*/  SEL R13, R13, 0xffffffff, P0 ;  /* 0xffffffff0d0d7807 */ /* 0x000fe20000000000 */
[----:B------:R-:W-:Y:S06]  /*37f0*/  RET.REL.NODEC R4 `(_Z29monteCarlo2DIntegrationKernelPdddddxj) ;  /* 0xffffffc804007950 */ /* 0x000fec0003c3ffff */
.L_x_16:
[----:B------:R-:W-:-:S00]  /*3800*/  BRA `(.L_x_16) ;  /* 0xfffffffc00fc7947 */ /* 0x000fc0000383ffff */
[----:B------:R-:W-:-:S00]  /*3810*/  NOP ;  /* 0x0000000000007918 */ /* 0x000fc00000000000 */
        /* <DEDUP_REMOVED lines=14> */
.L_x_17:


//--------------------- .nv.global.init           --------------------------
	.section	.nv.global.init,"aw",@progbits
	.align	4
.nv.global.init:
	.type		mrg32k3aM1SubSeq,@object
	.size		mrg32k3aM1SubSeq,(mrg32k3aM2SubSeq - mrg32k3aM1SubSeq)
mrg32k3aM1SubSeq:
        /*0000*/ 	.byte	0x0b, 0xcc, 0xee, 0x04, 0x73, 0x29, 0x8b, 0x6f, 0xf6, 0x53, 0x03, 0xf6, 0x23, 0xf6, 0xea, 0xda
        /* <DEDUP_REMOVED lines=125> */
	.type		mrg32k3aM2SubSeq,@object
	.size		mrg32k3aM2SubSeq,(mrg32k3aM1 - mrg32k3aM2SubSeq)
mrg32k3aM2SubSeq:
        /* <DEDUP_REMOVED lines=126> */
	.type		mrg32k3aM1,@object
	.size		mrg32k3aM1,(mrg32k3aM1Seq - mrg32k3aM1)
mrg32k3aM1:
        /* <DEDUP_REMOVED lines=144> */
	.type		mrg32k3aM1Seq,@object
	.size		mrg32k3aM1Seq,(mrg32k3aM2 - mrg32k3aM1Seq)
mrg32k3aM1Seq:
        /* <DEDUP_REMOVED lines=144> */
	.type		mrg32k3aM2,@object
	.size		mrg32k3aM2,(mrg32k3aM2Seq - mrg32k3aM2)
mrg32k3aM2:
        /* <DEDUP_REMOVED lines=144> */
	.type		mrg32k3aM2Seq,@object
	.size		mrg32k3aM2Seq,(precalc_xorwow_matrix - mrg32k3aM2Seq)
mrg32k3aM2Seq:
        /* <DEDUP_REMOVED lines=144> */
	.type		precalc_xorwow_matrix,@object
	.size		precalc_xorwow_matrix,(precalc_xorwow_offset_matrix - precalc_xorwow_matrix)
precalc_xorwow_matrix:
        /* <DEDUP_REMOVED lines=6400> */
	.type		precalc_xorwow_offset_matrix,@object
	.size		precalc_xorwow_offset_matrix,(.L_1 - precalc_xorwow_offset_matrix)
precalc_xorwow_offset_matrix:
        /* <DEDUP_REMOVED lines=6400> */
.L_1:


//--------------------- .nv.shared.reserved.0     --------------------------
	.section	.nv.shared.reserved.0,"aw",@nobits
	.weak		__nv_reservedSMEM_offset_0_alias
	.size		__nv_reservedSMEM_offset_0_alias, 0, 64
	.other		__nv_reservedSMEM_offset_0_alias,@"STO_CUDA_RESERVED_SHARED STV_DEFAULT"
__nv_reservedSMEM_offset_0_alias:
	.zero		0
	.zero		64


//--------------------- .nv.constant0._Z29monteCarlo2DIntegrationKernelPdddddxj --------------------------
	.section	.nv.constant0._Z29monteCarlo2DIntegrationKernelPdddddxj,"a",@progbits
	.sectionflags	@""
	.align	4
.nv.constant0._Z29monteCarlo2DIntegrationKernelPdddddxj:
	.zero		948


//--------------------- SYMBOLS --------------------------

	.type		.nv.reservedSmem.offset0,@object
	.size		.nv.reservedSmem.offset0,0x4
